//
// Generated by NVIDIA NVVM Compiler
//
// Compiler Build ID: CL-36424714
// Cuda compilation tools, release 13.0, V13.0.88
// Based on NVVM 20.0.0
//

.version 9.0
.target sm_100
.address_size 64

	// .globl	_Z12gpuGrayscalePhS_
.func  (.param .b64 func_retval0) __internal_accurate_pow
(
	.param .b64 __internal_accurate_pow_param_0
)
;
.const .align 4 .u32 HEIGHT;
.const .align 4 .u32 WIDTH;
.const .align 4 .u32 BLOCK_WIDTH;
.global .align 8 .f64 d_max;

.visible .entry _Z12gpuGrayscalePhS_(
	.param .u64 .ptr .align 1 _Z12gpuGrayscalePhS__param_0,
	.param .u64 .ptr .align 1 _Z12gpuGrayscalePhS__param_1
)
{
	.reg .pred 	%p<4>;
	.reg .b16 	%rs<7>;
	.reg .b32 	%r<15>;
	.reg .b64 	%rd<9>;

	ld.param.u64 	%rd1, [_Z12gpuGrayscalePhS__param_0];
	ld.param.u64 	%rd2, [_Z12gpuGrayscalePhS__param_1];
	mov.u32 	%r4, %tid.x;
	mov.u32 	%r5, %ctaid.x;
	mov.u32 	%r6, %ntid.x;
	mad.lo.s32 	%r1, %r5, %r6, %r4;
	mov.u32 	%r7, %tid.y;
	mov.u32 	%r8, %ctaid.y;
	mov.u32 	%r9, %ntid.y;
	mad.lo.s32 	%r10, %r8, %r9, %r7;
	ld.const.u32 	%r3, [WIDTH];
	setp.ge.s32 	%p1, %r1, %r3;
	ld.const.u32 	%r11, [HEIGHT];
	setp.ge.s32 	%p2, %r10, %r11;
	or.pred  	%p3, %p1, %p2;
	@%p3 bra 	$L__BB0_2;
	cvta.to.global.u64 	%rd3, %rd1;
	cvta.to.global.u64 	%rd4, %rd2;
	mad.lo.s32 	%r13, %r3, %r10, %r1;
	mul.lo.s32 	%r14, %r13, 3;
	cvt.s64.s32 	%rd5, %r14;
	add.s64 	%rd6, %rd3, %rd5;
	ld.global.u8 	%rs1, [%rd6];
	ld.global.u8 	%rs2, [%rd6+1];
	add.s16 	%rs3, %rs2, %rs1;
	ld.global.u8 	%rs4, [%rd6+2];
	add.s16 	%rs5, %rs3, %rs4;
	mul.hi.u16 	%rs6, %rs5, 21846;
	cvt.s64.s32 	%rd7, %r13;
	add.s64 	%rd8, %rd4, %rd7;
	st.global.u8 	[%rd8], %rs6;
$L__BB0_2:
	ret;

}
	// .globl	_Z15gpuGaussianBlurPhS_
.visible .entry _Z15gpuGaussianBlurPhS_(
	.param .u64 .ptr .align 1 _Z15gpuGaussianBlurPhS__param_0,
	.param .u64 .ptr .align 1 _Z15gpuGaussianBlurPhS__param_1
)
{
	.reg .pred 	%p<21>;
	.reg .b16 	%rs<44>;
	.reg .b32 	%r<29>;
	.reg .b32 	%f<27>;
	.reg .b64 	%rd<13>;

	ld.param.u64 	%rd6, [_Z15gpuGaussianBlurPhS__param_0];
	ld.param.u64 	%rd5, [_Z15gpuGaussianBlurPhS__param_1];
	cvta.to.global.u64 	%rd1, %rd6;
	mov.u32 	%r8, %tid.x;
	mov.u32 	%r9, %ctaid.x;
	mov.u32 	%r10, %ntid.x;
	mad.lo.s32 	%r1, %r9, %r10, %r8;
	mov.u32 	%r11, %tid.y;
	mov.u32 	%r12, %ctaid.y;
	mov.u32 	%r13, %ntid.y;
	mad.lo.s32 	%r14, %r12, %r13, %r11;
	ld.const.u32 	%r3, [WIDTH];
	mad.lo.s32 	%r4, %r3, %r14, %r1;
	setp.ge.s32 	%p4, %r1, %r3;
	ld.const.u32 	%r15, [HEIGHT];
	setp.ge.s32 	%p5, %r14, %r15;
	or.pred  	%p6, %p4, %p5;
	@%p6 bra 	$L__BB1_18;
	setp.eq.s32 	%p7, %r14, 0;
	setp.eq.s32 	%p8, %r1, 0;
	add.s32 	%r6, %r15, -1;
	add.s32 	%r7, %r3, -1;
	setp.ge.s32 	%p1, %r1, %r7;
	or.pred  	%p9, %p7, %p8;
	not.b32 	%r16, %r3;
	add.s32 	%r17, %r4, %r16;
	cvt.s64.s32 	%rd7, %r17;
	add.s64 	%rd2, %rd1, %rd7;
	mov.b16 	%rs37, 0;
	@%p9 bra 	$L__BB1_3;
	ld.global.u8 	%rs19, [%rd2];
	cvt.rn.f32.u16 	%f1, %rs19;
	fma.rn.f32 	%f2, %f1, 0f3C23D70A, 0f00000000;
	cvt.rzi.u32.f32 	%r18, %f2;
	cvt.u16.u32 	%rs37, %r18;
$L__BB1_3:
	setp.eq.s32 	%p11, %r14, 0;
	mov.pred 	%p19, -1;
	@%p11 bra 	$L__BB1_5;
	ld.global.u8 	%rs20, [%rd2+1];
	cvt.rn.f32.u16 	%f3, %rs20;
	and.b16  	%rs21, %rs37, 255;
	cvt.rn.f32.u16 	%f4, %rs21;
	fma.rn.f32 	%f5, %f3, 0f3DA3D70A, %f4;
	cvt.rzi.u32.f32 	%r19, %f5;
	cvt.u16.u32 	%rs37, %r19;
	mov.pred 	%p19, %p1;
$L__BB1_5:
	@%p19 bra 	$L__BB1_7;
	ld.global.u8 	%rs22, [%rd2+2];
	cvt.rn.f32.u16 	%f6, %rs22;
	and.b16  	%rs23, %rs37, 255;
	cvt.rn.f32.u16 	%f7, %rs23;
	fma.rn.f32 	%f8, %f6, 0f3C23D70A, %f7;
	cvt.rzi.u32.f32 	%r20, %f8;
	cvt.u16.u32 	%rs37, %r20;
$L__BB1_7:
	setp.eq.s32 	%p12, %r1, 0;
	add.s32 	%r21, %r4, -1;
	cvt.s64.s32 	%rd8, %r21;
	add.s64 	%rd3, %rd1, %rd8;
	@%p12 bra 	$L__BB1_9;
	ld.global.u8 	%rs24, [%rd3];
	cvt.rn.f32.u16 	%f9, %rs24;
	and.b16  	%rs25, %rs37, 255;
	cvt.rn.f32.u16 	%f10, %rs25;
	fma.rn.f32 	%f11, %f9, 0f3DA3D70A, %f10;
	cvt.rzi.u32.f32 	%r22, %f11;
	cvt.u16.u32 	%rs37, %r22;
$L__BB1_9:
	setp.ge.s32 	%p13, %r1, %r7;
	ld.global.u8 	%rs26, [%rd3+1];
	cvt.rn.f32.u16 	%f12, %rs26;
	and.b16  	%rs27, %rs37, 255;
	cvt.rn.f32.u16 	%f13, %rs27;
	fma.rn.f32 	%f14, %f12, 0f3F23D70A, %f13;
	cvt.rzi.u32.f32 	%r23, %f14;
	cvt.u16.u32 	%rs41, %r23;
	@%p13 bra 	$L__BB1_11;
	ld.global.u8 	%rs28, [%rd3+2];
	cvt.rn.f32.u16 	%f15, %rs28;
	and.b16  	%rs29, %rs41, 255;
	cvt.rn.f32.u16 	%f16, %rs29;
	fma.rn.f32 	%f17, %f15, 0f3DA3D70A, %f16;
	cvt.rzi.u32.f32 	%r24, %f17;
	cvt.u16.u32 	%rs41, %r24;
$L__BB1_11:
	setp.ge.u32 	%p14, %r14, %r6;
	setp.eq.s32 	%p15, %r1, 0;
	or.pred  	%p16, %p15, %p14;
	add.s32 	%r25, %r7, %r4;
	cvt.s64.s32 	%rd9, %r25;
	add.s64 	%rd4, %rd1, %rd9;
	@%p16 bra 	$L__BB1_13;
	ld.global.u8 	%rs30, [%rd4];
	cvt.rn.f32.u16 	%f18, %rs30;
	and.b16  	%rs31, %rs41, 255;
	cvt.rn.f32.u16 	%f19, %rs31;
	fma.rn.f32 	%f20, %f18, 0f3C23D70A, %f19;
	cvt.rzi.u32.f32 	%r26, %f20;
	cvt.u16.u32 	%rs41, %r26;
$L__BB1_13:
	setp.ge.u32 	%p18, %r14, %r6;
	mov.pred 	%p20, -1;
	@%p18 bra 	$L__BB1_15;
	ld.global.u8 	%rs32, [%rd4+1];
	cvt.rn.f32.u16 	%f21, %rs32;
	and.b16  	%rs33, %rs41, 255;
	cvt.rn.f32.u16 	%f22, %rs33;
	fma.rn.f32 	%f23, %f21, 0f3DA3D70A, %f22;
	cvt.rzi.u32.f32 	%r27, %f23;
	cvt.u16.u32 	%rs41, %r27;
	mov.pred 	%p20, %p1;
$L__BB1_15:
	@%p20 bra 	$L__BB1_17;
	ld.global.u8 	%rs34, [%rd4+2];
	cvt.rn.f32.u16 	%f24, %rs34;
	and.b16  	%rs35, %rs41, 255;
	cvt.rn.f32.u16 	%f25, %rs35;
	fma.rn.f32 	%f26, %f24, 0f3C23D70A, %f25;
	cvt.rzi.u32.f32 	%r28, %f26;
	cvt.u16.u32 	%rs41, %r28;
$L__BB1_17:
	cvt.s64.s32 	%rd10, %r4;
	cvta.to.global.u64 	%rd11, %rd5;
	add.s64 	%rd12, %rd11, %rd10;
	st.global.u8 	[%rd12], %rs41;
$L__BB1_18:
	ret;

}
	// .globl	_Z16gpuEdgeDetectionPhS_Pf
.visible .entry _Z16gpuEdgeDetectionPhS_Pf(
	.param .u64 .ptr .align 1 _Z16gpuEdgeDetectionPhS_Pf_param_0,
	.param .u64 .ptr .align 1 _Z16gpuEdgeDetectionPhS_Pf_param_1,
	.param .u64 .ptr .align 1 _Z16gpuEdgeDetectionPhS_Pf_param_2
)
{
	.reg .pred 	%p<54>;
	.reg .b16 	%rs<10>;
	.reg .b32 	%r<56>;
	.reg .b32 	%f<5>;
	.reg .b64 	%rd<22>;
	.reg .b64 	%fd<128>;

	ld.param.u64 	%rd7, [_Z16gpuEdgeDetectionPhS_Pf_param_0];
	ld.param.u64 	%rd8, [_Z16gpuEdgeDetectionPhS_Pf_param_1];
	ld.param.u64 	%rd6, [_Z16gpuEdgeDetectionPhS_Pf_param_2];
	cvta.to.global.u64 	%rd1, %rd7;
	cvta.to.global.u64 	%rd2, %rd8;
	mov.u32 	%r12, %tid.x;
	mov.u32 	%r13, %ctaid.x;
	mov.u32 	%r14, %ntid.x;
	mad.lo.s32 	%r1, %r13, %r14, %r12;
	mov.u32 	%r15, %tid.y;
	mov.u32 	%r16, %ctaid.y;
	mov.u32 	%r17, %ntid.y;
	mad.lo.s32 	%r18, %r16, %r17, %r15;
	ld.const.u32 	%r3, [WIDTH];
	mad.lo.s32 	%r4, %r3, %r18, %r1;
	setp.lt.s32 	%p5, %r1, %r3;
	ld.const.u32 	%r19, [HEIGHT];
	setp.lt.s32 	%p6, %r18, %r19;
	and.pred  	%p1, %p5, %p6;
	not.pred 	%p7, %p1;
	@%p7 bra 	$L__BB2_39;
	setp.eq.s32 	%p8, %r18, 0;
	setp.eq.s32 	%p9, %r1, 0;
	add.s32 	%r6, %r19, -1;
	add.s32 	%r7, %r3, -1;
	setp.ge.s32 	%p53, %r1, %r7;
	or.pred  	%p10, %p8, %p9;
	not.b32 	%r20, %r3;
	add.s32 	%r21, %r4, %r20;
	cvt.s64.s32 	%rd9, %r21;
	add.s64 	%rd3, %rd1, %rd9;
	mov.f64 	%fd116, 0d0000000000000000;
	mov.f64 	%fd113, %fd116;
	@%p10 bra 	$L__BB2_3;
	ld.global.u8 	%rs1, [%rd3];
	cvt.rn.f64.u16 	%fd113, %rs1;
	mov.f64 	%fd50, 0d0000000000000000;
	sub.f64 	%fd116, %fd50, %fd113;
$L__BB2_3:
	setp.eq.s32 	%p12, %r18, 0;
	mov.pred 	%p52, -1;
	@%p12 bra 	$L__BB2_5;
	ld.global.u8 	%rs2, [%rd3+1];
	cvt.rn.f64.u16 	%fd51, %rs2;
	fma.rn.f64 	%fd113, %fd51, 0d4000000000000000, %fd113;
	mov.pred 	%p52, %p53;
$L__BB2_5:
	@%p52 bra 	$L__BB2_7;
	ld.global.u8 	%rs3, [%rd3+2];
	cvt.rn.f64.u16 	%fd52, %rs3;
	add.f64 	%fd116, %fd116, %fd52;
	add.f64 	%fd119, %fd113, %fd52;
	bra.uni 	$L__BB2_8;
$L__BB2_7:
	add.f64 	%fd119, %fd113, 0d0000000000000000;
$L__BB2_8:
	setp.eq.s32 	%p13, %r1, 0;
	add.s32 	%r22, %r4, -1;
	cvt.s64.s32 	%rd10, %r22;
	add.s64 	%rd4, %rd1, %rd10;
	@%p13 bra 	$L__BB2_10;
	ld.global.u8 	%rs4, [%rd4];
	cvt.rn.f64.u16 	%fd53, %rs4;
	add.f64 	%fd54, %fd53, %fd53;
	sub.f64 	%fd116, %fd116, %fd54;
$L__BB2_10:
	setp.ge.s32 	%p14, %r1, %r7;
	add.f64 	%fd118, %fd116, 0d0000000000000000;
	@%p14 bra 	$L__BB2_12;
	ld.global.u8 	%rs5, [%rd4+2];
	cvt.rn.f64.u16 	%fd55, %rs5;
	add.f64 	%fd56, %fd55, %fd55;
	sub.f64 	%fd118, %fd118, %fd56;
$L__BB2_12:
	setp.ge.u32 	%p15, %r18, %r6;
	setp.eq.s32 	%p16, %r1, 0;
	or.pred  	%p17, %p16, %p15;
	add.s32 	%r23, %r7, %r4;
	cvt.s64.s32 	%rd11, %r23;
	add.s64 	%rd5, %rd1, %rd11;
	@%p17 bra 	$L__BB2_14;
	ld.global.u8 	%rs6, [%rd5];
	cvt.rn.f64.u16 	%fd57, %rs6;
	sub.f64 	%fd118, %fd118, %fd57;
	sub.f64 	%fd119, %fd119, %fd57;
$L__BB2_14:
	setp.ge.u32 	%p18, %r18, %r6;
	@%p18 bra 	$L__BB2_16;
	ld.global.u8 	%rs7, [%rd5+1];
	cvt.rn.f64.u16 	%fd58, %rs7;
	add.f64 	%fd59, %fd58, %fd58;
	sub.f64 	%fd120, %fd119, %fd59;
	bra.uni 	$L__BB2_17;
$L__BB2_16:
	add.f64 	%fd120, %fd119, 0d0000000000000000;
	mov.pred 	%p53, -1;
$L__BB2_17:
	@%p53 bra 	$L__BB2_19;
	ld.global.u8 	%rs8, [%rd5+2];
	cvt.rn.f64.u16 	%fd60, %rs8;
	add.f64 	%fd121, %fd118, %fd60;
	sub.f64 	%fd122, %fd120, %fd60;
	bra.uni 	$L__BB2_20;
$L__BB2_19:
	add.f64 	%fd121, %fd118, 0d0000000000000000;
	add.f64 	%fd122, %fd120, 0d0000000000000000;
$L__BB2_20:
	{
	.reg .b32 %temp; 
	mov.b64 	{%temp, %r8}, %fd121;
	}
	mov.f64 	%fd61, 0d4000000000000000;
	{
	.reg .b32 %temp; 
	mov.b64 	{%temp, %r24}, %fd61;
	}
	and.b32  	%r10, %r24, 2146435072;
	setp.eq.s32 	%p20, %r10, 1062207488;
	abs.f64 	%fd30, %fd121;
	{ // callseq 0, 0
	.param .b64 param0;
	st.param.f64 	[param0], %fd30;
	.param .b64 retval0;
	call.uni (retval0), 
	__internal_accurate_pow, 
	(
	param0
	);
	ld.param.f64 	%fd62, [retval0];
	} // callseq 0
	setp.lt.s32 	%p21, %r8, 0;
	neg.f64 	%fd64, %fd62;
	selp.f64 	%fd65, %fd64, %fd62, %p20;
	selp.f64 	%fd124, %fd65, %fd62, %p21;
	setp.neu.f64 	%p22, %fd121, 0d0000000000000000;
	@%p22 bra 	$L__BB2_22;
	setp.eq.s32 	%p23, %r10, 1062207488;
	selp.b32 	%r25, %r8, 0, %p23;
	setp.lt.s32 	%p24, %r24, 0;
	or.b32  	%r26, %r25, 2146435072;
	selp.b32 	%r27, %r26, %r25, %p24;
	mov.b32 	%r28, 0;
	mov.b64 	%fd124, {%r28, %r27};
$L__BB2_22:
	add.f64 	%fd66, %fd121, 0d4000000000000000;
	{
	.reg .b32 %temp; 
	mov.b64 	{%temp, %r29}, %fd66;
	}
	and.b32  	%r30, %r29, 2146435072;
	setp.ne.s32 	%p25, %r30, 2146435072;
	@%p25 bra 	$L__BB2_27;
	setp.num.f64 	%p26, %fd121, %fd121;
	@%p26 bra 	$L__BB2_25;
	mov.f64 	%fd67, 0d4000000000000000;
	add.rn.f64 	%fd124, %fd121, %fd67;
	bra.uni 	$L__BB2_27;
$L__BB2_25:
	setp.neu.f64 	%p27, %fd30, 0d7FF0000000000000;
	@%p27 bra 	$L__BB2_27;
	setp.lt.s32 	%p28, %r8, 0;
	setp.eq.s32 	%p29, %r10, 1062207488;
	setp.lt.s32 	%p30, %r24, 0;
	selp.b32 	%r32, 0, 2146435072, %p30;
	and.b32  	%r33, %r24, 2147483647;
	setp.ne.s32 	%p31, %r33, 1071644672;
	or.b32  	%r34, %r32, -2147483648;
	selp.b32 	%r35, %r34, %r32, %p31;
	selp.b32 	%r36, %r35, %r32, %p29;
	selp.b32 	%r37, %r36, %r32, %p28;
	mov.b32 	%r38, 0;
	mov.b64 	%fd124, {%r38, %r37};
$L__BB2_27:
	setp.eq.s32 	%p32, %r10, 1062207488;
	{
	.reg .b32 %temp; 
	mov.b64 	{%temp, %r11}, %fd122;
	}
	abs.f64 	%fd37, %fd122;
	{ // callseq 1, 0
	.param .b64 param0;
	st.param.f64 	[param0], %fd37;
	.param .b64 retval0;
	call.uni (retval0), 
	__internal_accurate_pow, 
	(
	param0
	);
	ld.param.f64 	%fd68, [retval0];
	} // callseq 1
	setp.lt.s32 	%p33, %r11, 0;
	neg.f64 	%fd70, %fd68;
	selp.f64 	%fd71, %fd70, %fd68, %p32;
	selp.f64 	%fd126, %fd71, %fd68, %p33;
	setp.neu.f64 	%p34, %fd122, 0d0000000000000000;
	@%p34 bra 	$L__BB2_29;
	setp.eq.s32 	%p35, %r10, 1062207488;
	selp.b32 	%r40, %r11, 0, %p35;
	setp.lt.s32 	%p36, %r24, 0;
	or.b32  	%r41, %r40, 2146435072;
	selp.b32 	%r42, %r41, %r40, %p36;
	mov.b32 	%r43, 0;
	mov.b64 	%fd126, {%r43, %r42};
$L__BB2_29:
	add.f64 	%fd72, %fd122, 0d4000000000000000;
	{
	.reg .b32 %temp; 
	mov.b64 	{%temp, %r44}, %fd72;
	}
	and.b32  	%r45, %r44, 2146435072;
	setp.ne.s32 	%p37, %r45, 2146435072;
	@%p37 bra 	$L__BB2_34;
	setp.num.f64 	%p38, %fd122, %fd122;
	@%p38 bra 	$L__BB2_32;
	mov.f64 	%fd73, 0d4000000000000000;
	add.rn.f64 	%fd126, %fd122, %fd73;
	bra.uni 	$L__BB2_34;
$L__BB2_32:
	setp.neu.f64 	%p39, %fd37, 0d7FF0000000000000;
	@%p39 bra 	$L__BB2_34;
	setp.lt.s32 	%p40, %r11, 0;
	setp.eq.s32 	%p41, %r10, 1062207488;
	setp.lt.s32 	%p42, %r24, 0;
	selp.b32 	%r47, 0, 2146435072, %p42;
	and.b32  	%r48, %r24, 2147483647;
	setp.ne.s32 	%p43, %r48, 1071644672;
	or.b32  	%r49, %r47, -2147483648;
	selp.b32 	%r50, %r49, %r47, %p43;
	selp.b32 	%r51, %r50, %r47, %p41;
	selp.b32 	%r52, %r51, %r47, %p40;
	mov.b32 	%r53, 0;
	mov.b64 	%fd126, {%r53, %r52};
$L__BB2_34:
	setp.eq.f64 	%p44, %fd122, 0d3FF0000000000000;
	selp.f64 	%fd74, 0d3FF0000000000000, %fd126, %p44;
	setp.eq.f64 	%p45, %fd121, 0d3FF0000000000000;
	selp.f64 	%fd75, 0d3FF0000000000000, %fd124, %p45;
	add.f64 	%fd76, %fd75, %fd74;
	sqrt.rn.f64 	%fd44, %fd76;
	ld.global.f64 	%fd77, [d_max];
	setp.leu.f64 	%p46, %fd44, %fd77;
	@%p46 bra 	$L__BB2_36;
	st.global.f64 	[d_max], %fd44;
$L__BB2_36:
	cvt.rzi.u32.f64 	%r54, %fd44;
	cvt.s64.s32 	%rd12, %r4;
	add.s64 	%rd13, %rd2, %rd12;
	st.global.u8 	[%rd13], %r54;
	div.rn.f64 	%fd45, %fd122, %fd121;
	abs.f64 	%fd46, %fd45;
	setp.leu.f64 	%p47, %fd46, 0d3FF0000000000000;
	mov.f64 	%fd127, %fd46;
	@%p47 bra 	$L__BB2_38;
	rcp.approx.ftz.f64 	%fd78, %fd46;
	neg.f64 	%fd79, %fd46;
	fma.rn.f64 	%fd80, %fd79, %fd78, 0d3FF0000000000000;
	fma.rn.f64 	%fd81, %fd80, %fd80, %fd80;
	fma.rn.f64 	%fd82, %fd81, %fd78, %fd78;
	setp.eq.f64 	%p48, %fd46, 0d7FF0000000000000;
	selp.f64 	%fd127, 0d0000000000000000, %fd82, %p48;
$L__BB2_38:
	setp.gt.f64 	%p49, %fd46, 0d3FF0000000000000;
	mul.f64 	%fd83, %fd127, %fd127;
	fma.rn.f64 	%fd84, %fd83, 0dBEF53E1D2A25FF7E, 0d3F2D3B63DBB65B49;
	fma.rn.f64 	%fd85, %fd84, %fd83, 0dBF5312788DDE082E;
	fma.rn.f64 	%fd86, %fd85, %fd83, 0d3F6F9690C8249315;
	fma.rn.f64 	%fd87, %fd86, %fd83, 0dBF82CF5AABC7CF0D;
	fma.rn.f64 	%fd88, %fd87, %fd83, 0d3F9162B0B2A3BFDE;
	fma.rn.f64 	%fd89, %fd88, %fd83, 0dBF9A7256FEB6FC6B;
	fma.rn.f64 	%fd90, %fd89, %fd83, 0d3FA171560CE4A489;
	fma.rn.f64 	%fd91, %fd90, %fd83, 0dBFA4F44D841450E4;
	fma.rn.f64 	%fd92, %fd91, %fd83, 0d3FA7EE3D3F36BB95;
	fma.rn.f64 	%fd93, %fd92, %fd83, 0dBFAAD32AE04A9FD1;
	fma.rn.f64 	%fd94, %fd93, %fd83, 0d3FAE17813D66954F;
	fma.rn.f64 	%fd95, %fd94, %fd83, 0dBFB11089CA9A5BCD;
	fma.rn.f64 	%fd96, %fd95, %fd83, 0d3FB3B12B2DB51738;
	fma.rn.f64 	%fd97, %fd96, %fd83, 0dBFB745D022F8DC5C;
	fma.rn.f64 	%fd98, %fd97, %fd83, 0d3FBC71C709DFE927;
	fma.rn.f64 	%fd99, %fd98, %fd83, 0dBFC2492491FA1744;
	fma.rn.f64 	%fd100, %fd99, %fd83, 0d3FC99999999840D2;
	fma.rn.f64 	%fd101, %fd100, %fd83, 0dBFD555555555544C;
	mul.f64 	%fd102, %fd83, %fd101;
	fma.rn.f64 	%fd103, %fd102, %fd127, %fd127;
	mov.f64 	%fd104, 0d3FF921FB54442D18;
	sub.f64 	%fd105, %fd104, %fd103;
	selp.f64 	%fd106, %fd105, %fd103, %p49;
	cvt.rn.f32.f64 	%f1, %fd106;
	abs.f32 	%f2, %f1;
	neg.f32 	%f3, %f2;
	mov.b64 	%rd14, %fd45;
	shr.u64 	%rd15, %rd14, 63;
	and.b64  	%rd16, %rd15, 1;
	setp.eq.b64 	%p50, %rd16, 1;
	selp.f32 	%f4, %f3, %f2, %p50;
	cvta.to.global.u64 	%rd17, %rd6;
	mul.wide.s32 	%rd18, %r4, 4;
	add.s64 	%rd19, %rd17, %rd18;
	st.global.f32 	[%rd19], %f4;
$L__BB2_39:
	bar.sync 	0;
	@%p7 bra 	$L__BB2_41;
	cvt.s64.s32 	%rd20, %r4;
	add.s64 	%rd21, %rd2, %rd20;
	ld.global.u8 	%rs9, [%rd21];
	cvt.rn.f64.u16 	%fd107, %rs9;
	ld.global.f64 	%fd108, [d_max];
	div.rn.f64 	%fd109, %fd107, %fd108;
	mul.f64 	%fd110, %fd109, 0d406FE00000000000;
	cvt.rzi.u32.f64 	%r55, %fd110;
	st.global.u8 	[%rd21], %r55;
$L__BB2_41:
	ret;

}
	// .globl	_Z20gpuNonMaxSuppressionPhS_Pf
.visible .entry _Z20gpuNonMaxSuppressionPhS_Pf(
	.param .u64 .ptr .align 1 _Z20gpuNonMaxSuppressionPhS_Pf_param_0,
	.param .u64 .ptr .align 1 _Z20gpuNonMaxSuppressionPhS_Pf_param_1,
	.param .u64 .ptr .align 1 _Z20gpuNonMaxSuppressionPhS_Pf_param_2
)
{
	.reg .pred 	%p<37>;
	.reg .b16 	%rs<34>;
	.reg .b32 	%r<23>;
	.reg .b32 	%f<6>;
	.reg .b64 	%rd<22>;
	.reg .b64 	%fd<3>;

	ld.param.u64 	%rd16, [_Z20gpuNonMaxSuppressionPhS_Pf_param_0];
	ld.param.u64 	%rd14, [_Z20gpuNonMaxSuppressionPhS_Pf_param_1];
	ld.param.u64 	%rd15, [_Z20gpuNonMaxSuppressionPhS_Pf_param_2];
	cvta.to.global.u64 	%rd1, %rd16;
	ld.const.u32 	%r15, [WIDTH];
	cvt.s64.s32 	%rd2, %r15;
	ld.const.u32 	%r1, [HEIGHT];
	mul.lo.s32 	%r2, %r1, %r15;
	setp.lt.s32 	%p4, %r2, 1;
	@%p4 bra 	$L__BB3_22;
	cvt.u32.u64 	%r17, %rd2;
	add.s32 	%r3, %r1, -1;
	add.s32 	%r4, %r17, -1;
	add.s32 	%r20, %r17, 1;
	neg.s32 	%r21, %r2;
	sub.s64 	%rd3, %rd1, %rd2;
	cvt.s64.s32 	%rd17, %r4;
	add.s64 	%rd4, %rd17, 1;
	cvta.to.global.u64 	%rd21, %rd15;
	cvta.to.global.u64 	%rd20, %rd14;
	mov.b32 	%r22, 0;
$L__BB3_2:
	cvt.s64.s32 	%rd18, %r22;
	add.s64 	%rd9, %rd3, %rd18;
	div.s32 	%r10, %r22, %r17;
	mul.lo.s32 	%r19, %r10, %r17;
	sub.s32 	%r11, %r22, %r19;
	ld.global.f32 	%f1, [%rd21];
	mul.f32 	%f2, %f1, 0f43340000;
	cvt.f64.f32 	%fd1, %f2;
	div.rn.f64 	%fd2, %fd1, 0d400921FB542FE938;
	cvt.rn.f32.f64 	%f3, %fd2;
	setp.lt.f32 	%p5, %f3, 0f00000000;
	add.f32 	%f4, %f3, 0f43340000;
	selp.f32 	%f5, %f4, %f3, %p5;
	setp.eq.s32 	%p6, %r10, 0;
	setp.eq.s32 	%p7, %r11, 0;
	setp.ltu.f32 	%p8, %f5, 0f41B40000;
	setp.geu.f32 	%p9, %f5, 0f42870000;
	or.pred  	%p1, %p8, %p9;
	setp.ltu.f32 	%p10, %f5, 0f42870000;
	setp.geu.f32 	%p11, %f5, 0f42E10000;
	or.pred  	%p2, %p10, %p11;
	setp.ltu.f32 	%p12, %f5, 0f42E10000;
	setp.geu.f32 	%p13, %f5, 0f431D8000;
	or.pred  	%p3, %p12, %p13;
	or.pred  	%p15, %p6, %p7;
	or.pred  	%p16, %p15, %p3;
	mov.b16 	%rs30, 255;
	@%p16 bra 	$L__BB3_4;
	ld.global.u8 	%rs30, [%rd9+-1];
$L__BB3_4:
	setp.eq.s32 	%p17, %r10, 0;
	or.pred  	%p18, %p17, %p2;
	mov.b16 	%rs28, 255;
	@%p18 bra 	$L__BB3_6;
	ld.global.u8 	%rs28, [%rd9];
$L__BB3_6:
	setp.eq.s32 	%p19, %r11, %r4;
	setp.eq.s32 	%p20, %r10, 0;
	or.pred  	%p21, %p20, %p19;
	or.pred  	%p22, %p21, %p1;
	@%p22 bra 	$L__BB3_8;
	ld.global.u8 	%rs28, [%rd9+1];
$L__BB3_8:
	add.s64 	%rd10, %rd9, %rd4;
	setp.eq.s32 	%p23, %r11, 0;
	@%p23 bra 	$L__BB3_10;
	ld.global.u8 	%rs28, [%rd10+-1];
$L__BB3_10:
	setp.eq.s32 	%p24, %r11, %r4;
	@%p24 bra 	$L__BB3_12;
	ld.global.u8 	%rs30, [%rd10+1];
$L__BB3_12:
	cvt.s64.s32 	%rd19, %r20;
	add.s64 	%rd11, %rd1, %rd19;
	setp.eq.s32 	%p25, %r10, %r3;
	setp.eq.s32 	%p26, %r11, 0;
	or.pred  	%p27, %p26, %p25;
	or.pred  	%p28, %p27, %p1;
	@%p28 bra 	$L__BB3_14;
	ld.global.u8 	%rs30, [%rd11+-2];
$L__BB3_14:
	setp.eq.s32 	%p29, %r10, %r3;
	or.pred  	%p30, %p29, %p2;
	@%p30 bra 	$L__BB3_16;
	ld.global.u8 	%rs30, [%rd11+-1];
$L__BB3_16:
	setp.eq.s32 	%p31, %r11, %r4;
	setp.eq.s32 	%p32, %r10, %r3;
	or.pred  	%p33, %p32, %p31;
	or.pred  	%p34, %p33, %p3;
	@%p34 bra 	$L__BB3_18;
	ld.global.u8 	%rs28, [%rd11];
$L__BB3_18:
	ld.global.u8 	%rs20, [%rd10];
	and.b16  	%rs22, %rs30, 255;
	and.b16  	%rs23, %rs28, 255;
	max.u16 	%rs24, %rs22, %rs23;
	setp.gt.u16 	%p35, %rs24, %rs20;
	@%p35 bra 	$L__BB3_20;
	st.global.u8 	[%rd20], %rs20;
	bra.uni 	$L__BB3_21;
$L__BB3_20:
	mov.b16 	%rs25, 0;
	st.global.u8 	[%rd20], %rs25;
$L__BB3_21:
	add.s32 	%r21, %r21, 1;
	setp.ne.s32 	%p36, %r21, 0;
	add.s32 	%r20, %r20, 1;
	add.s64 	%rd21, %rd21, 4;
	add.s64 	%rd20, %rd20, 1;
	add.s32 	%r22, %r22, 1;
	@%p36 bra 	$L__BB3_2;
$L__BB3_22:
	ret;

}
	// .globl	_Z12gpuThresholdPhS_
.visible .entry _Z12gpuThresholdPhS_(
	.param .u64 .ptr .align 1 _Z12gpuThresholdPhS__param_0,
	.param .u64 .ptr .align 1 _Z12gpuThresholdPhS__param_1
)
{
	.reg .pred 	%p<119>;
	.reg .b16 	%rs<139>;
	.reg .b32 	%r<51>;
	.reg .b64 	%rd<31>;

	ld.param.u64 	%rd20, [_Z12gpuThresholdPhS__param_0];
	ld.param.u64 	%rd19, [_Z12gpuThresholdPhS__param_1];
	cvta.to.global.u64 	%rd1, %rd20;
	ld.const.u32 	%r33, [WIDTH];
	ld.const.u32 	%r2, [HEIGHT];
	mul.lo.s32 	%r3, %r2, %r33;
	setp.lt.s32 	%p5, %r3, 1;
	@%p5 bra 	$L__BB4_119;
	and.b32  	%r4, %r3, 3;
	setp.lt.u32 	%p6, %r3, 4;
	mov.b32 	%r41, 0;
	@%p6 bra 	$L__BB4_5;
	and.b32  	%r41, %r3, 2147483644;
	neg.s32 	%r43, %r41;
	add.s64 	%rd28, %rd1, 1;
$L__BB4_3:
	ld.global.u8 	%rs2, [%rd28+-1];
	setp.lt.u16 	%p7, %rs2, 51;
	@%p7 bra 	$L__BB4_19;
	mov.b16 	%rs62, 255;
	st.global.u8 	[%rd28+-1], %rs62;
	bra.uni 	$L__BB4_22;
$L__BB4_5:
	setp.eq.s32 	%p16, %r4, 0;
	@%p16 bra 	$L__BB4_13;
	cvt.u64.u32 	%rd21, %r41;
	add.s64 	%rd27, %rd1, %rd21;
	neg.s32 	%r42, %r4;
$L__BB4_7:
	.pragma "nounroll";
	ld.global.u8 	%rs1, [%rd27];
	setp.gt.u16 	%p17, %rs1, 50;
	@%p17 bra 	$L__BB4_11;
	setp.gt.u16 	%p18, %rs1, 25;
	@%p18 bra 	$L__BB4_10;
	mov.b16 	%rs72, 0;
	st.global.u8 	[%rd27], %rs72;
	bra.uni 	$L__BB4_12;
$L__BB4_10:
	mov.b16 	%rs73, 25;
	st.global.u8 	[%rd27], %rs73;
	bra.uni 	$L__BB4_12;
$L__BB4_11:
	mov.b16 	%rs74, 255;
	st.global.u8 	[%rd27], %rs74;
$L__BB4_12:
	add.s64 	%rd27, %rd27, 1;
	add.s32 	%r42, %r42, 1;
	setp.ne.s32 	%p19, %r42, 0;
	@%p19 bra 	$L__BB4_7;
$L__BB4_13:
	add.s32 	%r11, %r2, -1;
	add.s32 	%r12, %r33, -1;
	max.s32 	%r37, %r3, 1;
	add.s64 	%rd6, %rd1, 1;
	neg.s32 	%r47, %r37;
	not.b32 	%r45, %r33;
	neg.s32 	%r44, %r33;
	cvta.to.global.u64 	%rd29, %rd19;
	mov.b32 	%r50, 0;
	mov.b32 	%r49, -1;
	mov.u32 	%r46, %r33;
	mov.u32 	%r48, %r12;
	mov.u64 	%rd30, %rd1;
$L__BB4_14:
	cvt.s64.s32 	%rd22, %r49;
	add.s64 	%rd12, %rd1, %rd22;
	cvt.s64.s32 	%rd23, %r48;
	add.s64 	%rd13, %rd6, %rd23;
	cvt.s64.s32 	%rd24, %r46;
	add.s64 	%rd14, %rd1, %rd24;
	div.s32 	%r38, %r50, %r33;
	mul.lo.s32 	%r40, %r38, %r33;
	sub.s32 	%r25, %r50, %r40;
	setp.eq.s32 	%p20, %r38, 0;
	setp.ge.s32 	%p1, %r38, %r11;
	@%p20 bra 	$L__BB4_15;
	bra.uni 	$L__BB4_38;
$L__BB4_15:
	setp.eq.s32 	%p79, %r25, 0;
	@%p79 bra 	$L__BB4_91;
	setp.lt.s32 	%p80, %r25, %r12;
	@%p80 bra 	$L__BB4_87;
	ld.global.u8 	%rs101, [%rd30];
	setp.ne.s16 	%p82, %rs101, 25;
	mov.b16 	%rs138, 0;
	mov.pred 	%p118, 0;
	@%p82 bra 	$L__BB4_95;
	ld.global.u8 	%rs102, [%rd12];
	setp.eq.s16 	%p84, %rs102, 255;
	selp.u16 	%rs138, 1, 0, %p84;
	mov.pred 	%p118, -1;
	bra.uni 	$L__BB4_95;
$L__BB4_19:
	setp.lt.u16 	%p8, %rs2, 26;
	@%p8 bra 	$L__BB4_21;
	mov.b16 	%rs61, 25;
	st.global.u8 	[%rd28+-1], %rs61;
	bra.uni 	$L__BB4_22;
$L__BB4_21:
	mov.b16 	%rs60, 0;
	st.global.u8 	[%rd28+-1], %rs60;
$L__BB4_22:
	ld.global.u8 	%rs3, [%rd28];
	setp.gt.u16 	%p9, %rs3, 50;
	@%p9 bra 	$L__BB4_26;
	setp.gt.u16 	%p10, %rs3, 25;
	@%p10 bra 	$L__BB4_25;
	mov.b16 	%rs63, 0;
	st.global.u8 	[%rd28], %rs63;
	bra.uni 	$L__BB4_27;
$L__BB4_25:
	mov.b16 	%rs64, 25;
	st.global.u8 	[%rd28], %rs64;
	bra.uni 	$L__BB4_27;
$L__BB4_26:
	mov.b16 	%rs65, 255;
	st.global.u8 	[%rd28], %rs65;
$L__BB4_27:
	ld.global.u8 	%rs4, [%rd28+1];
	setp.gt.u16 	%p11, %rs4, 50;
	@%p11 bra 	$L__BB4_31;
	setp.gt.u16 	%p12, %rs4, 25;
	@%p12 bra 	$L__BB4_30;
	mov.b16 	%rs66, 0;
	st.global.u8 	[%rd28+1], %rs66;
	bra.uni 	$L__BB4_32;
$L__BB4_30:
	mov.b16 	%rs67, 25;
	st.global.u8 	[%rd28+1], %rs67;
	bra.uni 	$L__BB4_32;
$L__BB4_31:
	mov.b16 	%rs68, 255;
	st.global.u8 	[%rd28+1], %rs68;
$L__BB4_32:
	ld.global.u8 	%rs5, [%rd28+2];
	setp.gt.u16 	%p13, %rs5, 50;
	@%p13 bra 	$L__BB4_36;
	setp.gt.u16 	%p14, %rs5, 25;
	@%p14 bra 	$L__BB4_35;
	mov.b16 	%rs69, 0;
	st.global.u8 	[%rd28+2], %rs69;
	bra.uni 	$L__BB4_37;
$L__BB4_35:
	mov.b16 	%rs70, 25;
	st.global.u8 	[%rd28+2], %rs70;
	bra.uni 	$L__BB4_37;
$L__BB4_36:
	mov.b16 	%rs71, 255;
	st.global.u8 	[%rd28+2], %rs71;
$L__BB4_37:
	add.s32 	%r43, %r43, 4;
	add.s64 	%rd28, %rd28, 4;
	setp.eq.s32 	%p15, %r43, 0;
	@%p15 bra 	$L__BB4_5;
	bra.uni 	$L__BB4_3;
$L__BB4_38:
	setp.eq.s32 	%p21, %r25, 0;
	@%p21 bra 	$L__BB4_39;
	bra.uni 	$L__BB4_79;
$L__BB4_39:
	cvt.s64.s32 	%rd26, %r44;
	add.s64 	%rd15, %rd1, %rd26;
	setp.lt.s32 	%p37, %r25, %r12;
	@%p37 bra 	$L__BB4_40;
	bra.uni 	$L__BB4_77;
$L__BB4_40:
	ld.global.u8 	%rs29, [%rd30];
	setp.ne.s16 	%p42, %rs29, 25;
	mov.b16 	%rs138, 0;
	@%p42 bra 	$L__BB4_42;
	ld.global.u8 	%rs86, [%rd15];
	setp.eq.s16 	%p43, %rs86, 255;
	selp.u16 	%rs138, 1, 0, %p43;
$L__BB4_42:
	mov.pred 	%p117, 0;
	@%p42 bra 	$L__BB4_76;
	ld.global.u8 	%rs87, [%rd15+1];
	setp.eq.s16 	%p47, %rs87, 255;
	selp.b16 	%rs138, 1, %rs138, %p47;
	mov.pred 	%p117, -1;
	bra.uni 	$L__BB4_76;
$L__BB4_44:
	setp.lt.s32 	%p49, %r25, %r12;
	@%p49 bra 	$L__BB4_47;
	not.pred 	%p50, %p117;
	@%p50 bra 	$L__BB4_53;
	ld.global.u8 	%rs88, [%rd12];
	setp.eq.s16 	%p51, %rs88, 255;
	selp.b16 	%rs138, 1, %rs138, %p51;
	bra.uni 	$L__BB4_53;
$L__BB4_47:
	not.pred 	%p52, %p117;
	@%p52 bra 	$L__BB4_49;
	ld.global.u8 	%rs89, [%rd12];
	setp.eq.s16 	%p53, %rs89, 255;
	selp.b16 	%rs138, 1, %rs138, %p53;
$L__BB4_49:
	@%p52 bra 	$L__BB4_53;
	ld.global.u8 	%rs90, [%rd12+2];
	setp.eq.s16 	%p55, %rs90, 255;
	selp.b16 	%rs138, 1, %rs138, %p55;
	bra.uni 	$L__BB4_53;
$L__BB4_51:
	setp.ge.s32 	%p56, %r25, %r12;
	not.pred 	%p57, %p117;
	or.pred  	%p58, %p56, %p57;
	@%p58 bra 	$L__BB4_53;
	ld.global.u8 	%rs91, [%rd30+1];
	setp.eq.s16 	%p59, %rs91, 255;
	selp.b16 	%rs138, 1, %rs138, %p59;
$L__BB4_53:
	@%p1 bra 	$L__BB4_115;
	setp.eq.s32 	%p60, %r25, 0;
	@%p60 bra 	$L__BB4_66;
	setp.lt.s32 	%p61, %r25, %r12;
	@%p61 bra 	$L__BB4_60;
	not.pred 	%p62, %p117;
	@%p62 bra 	$L__BB4_58;
	ld.global.u8 	%rs92, [%rd13+-1];
	setp.eq.s16 	%p63, %rs92, 255;
	selp.b16 	%rs138, 1, %rs138, %p63;
$L__BB4_58:
	@%p62 bra 	$L__BB4_115;
	ld.global.u8 	%rs93, [%rd13];
	setp.eq.s16 	%p65, %rs93, 255;
	selp.b16 	%rs138, 1, %rs138, %p65;
	bra.uni 	$L__BB4_115;
$L__BB4_60:
	not.pred 	%p66, %p117;
	@%p66 bra 	$L__BB4_62;
	ld.global.u8 	%rs94, [%rd13+-1];
	setp.eq.s16 	%p67, %rs94, 255;
	selp.b16 	%rs138, 1, %rs138, %p67;
$L__BB4_62:
	@%p66 bra 	$L__BB4_64;
	ld.global.u8 	%rs95, [%rd13];
	setp.eq.s16 	%p69, %rs95, 255;
	selp.b16 	%rs138, 1, %rs138, %p69;
$L__BB4_64:
	@%p66 bra 	$L__BB4_115;
	ld.global.u8 	%rs96, [%rd13+1];
	setp.eq.s16 	%p71, %rs96, 255;
	selp.b16 	%rs138, 1, %rs138, %p71;
	bra.uni 	$L__BB4_115;
$L__BB4_66:
	setp.lt.s32 	%p72, %r25, %r12;
	@%p72 bra 	$L__BB4_69;
	not.pred 	%p73, %p117;
	@%p73 bra 	$L__BB4_115;
	ld.global.u8 	%rs97, [%rd14];
	setp.eq.s16 	%p74, %rs97, 255;
	selp.b16 	%rs138, 1, %rs138, %p74;
	bra.uni 	$L__BB4_115;
$L__BB4_69:
	not.pred 	%p75, %p117;
	@%p75 bra 	$L__BB4_71;
	ld.global.u8 	%rs98, [%rd14];
	setp.eq.s16 	%p76, %rs98, 255;
	selp.b16 	%rs138, 1, %rs138, %p76;
$L__BB4_71:
	@%p75 bra 	$L__BB4_115;
	ld.global.u8 	%rs99, [%rd14+1];
	setp.eq.s16 	%p78, %rs99, 255;
	selp.b16 	%rs138, 1, %rs138, %p78;
	bra.uni 	$L__BB4_115;
$L__BB4_73:
	ld.global.u8 	%rs76, [%rd16+-1];
	setp.eq.s16 	%p24, %rs76, 255;
	selp.u16 	%rs138, 1, 0, %p24;
$L__BB4_74:
	setp.ne.s16 	%p26, %rs33, 25;
	mov.pred 	%p117, 0;
	@%p26 bra 	$L__BB4_76;
	ld.global.u8 	%rs77, [%rd16];
	setp.eq.s16 	%p28, %rs77, 255;
	selp.b16 	%rs138, 1, %rs138, %p28;
	mov.pred 	%p117, -1;
$L__BB4_76:
	@%p21 bra 	$L__BB4_51;
	bra.uni 	$L__BB4_44;
$L__BB4_77:
	ld.global.u8 	%rs83, [%rd30];
	setp.eq.s16 	%p39, %rs83, 25;
	mov.b16 	%rs138, 0;
	mov.pred 	%p117, 0;
	@%p39 bra 	$L__BB4_78;
	bra.uni 	$L__BB4_76;
$L__BB4_78:
	ld.global.u8 	%rs84, [%rd15];
	setp.eq.s16 	%p41, %rs84, 255;
	selp.u16 	%rs138, 1, 0, %p41;
	mov.pred 	%p117, -1;
	bra.uni 	$L__BB4_76;
$L__BB4_79:
	cvt.s64.s32 	%rd25, %r45;
	add.s64 	%rd16, %rd6, %rd25;
	setp.lt.s32 	%p22, %r25, %r12;
	@%p22 bra 	$L__BB4_81;
	ld.global.u8 	%rs33, [%rd30];
	setp.eq.s16 	%p23, %rs33, 25;
	mov.b16 	%rs138, 0;
	@%p23 bra 	$L__BB4_73;
	bra.uni 	$L__BB4_74;
$L__BB4_81:
	ld.global.u8 	%rs34, [%rd30];
	setp.ne.s16 	%p29, %rs34, 25;
	mov.b16 	%rs138, 0;
	@%p29 bra 	$L__BB4_83;
	ld.global.u8 	%rs79, [%rd16+-1];
	setp.eq.s16 	%p30, %rs79, 255;
	selp.u16 	%rs138, 1, 0, %p30;
$L__BB4_83:
	@%p29 bra 	$L__BB4_85;
	ld.global.u8 	%rs80, [%rd16];
	setp.eq.s16 	%p32, %rs80, 255;
	selp.b16 	%rs138, 1, %rs138, %p32;
$L__BB4_85:
	mov.pred 	%p117, 0;
	@%p29 bra 	$L__BB4_76;
	ld.global.u8 	%rs81, [%rd16+1];
	setp.eq.s16 	%p36, %rs81, 255;
	selp.b16 	%rs138, 1, %rs138, %p36;
	mov.pred 	%p117, -1;
	bra.uni 	$L__BB4_76;
$L__BB4_87:
	ld.global.u8 	%rs41, [%rd30];
	setp.ne.s16 	%p85, %rs41, 25;
	mov.b16 	%rs138, 0;
	@%p85 bra 	$L__BB4_89;
	ld.global.u8 	%rs104, [%rd12];
	setp.eq.s16 	%p86, %rs104, 255;
	selp.u16 	%rs138, 1, 0, %p86;
$L__BB4_89:
	mov.pred 	%p118, 0;
	@%p85 bra 	$L__BB4_95;
	ld.global.u8 	%rs105, [%rd12+2];
	setp.eq.s16 	%p90, %rs105, 255;
	selp.b16 	%rs138, 1, %rs138, %p90;
	mov.pred 	%p118, -1;
	bra.uni 	$L__BB4_95;
$L__BB4_91:
	setp.lt.s32 	%p91, %r25, %r12;
	@%p91 bra 	$L__BB4_93;
	ld.global.u8 	%rs107, [%rd30];
	setp.eq.s16 	%p118, %rs107, 25;
	mov.b16 	%rs138, 0;
	bra.uni 	$L__BB4_95;
$L__BB4_93:
	ld.global.u8 	%rs109, [%rd30];
	setp.ne.s16 	%p93, %rs109, 25;
	mov.b16 	%rs138, 0;
	mov.pred 	%p118, 0;
	@%p93 bra 	$L__BB4_95;
	ld.global.u8 	%rs110, [%rd30+1];
	setp.eq.s16 	%p95, %rs110, 255;
	selp.u16 	%rs138, 1, 0, %p95;
	mov.pred 	%p118, -1;
$L__BB4_95:
	@%p1 bra 	$L__BB4_115;
	setp.eq.s32 	%p96, %r25, 0;
	@%p96 bra 	$L__BB4_108;
	setp.lt.s32 	%p97, %r25, %r12;
	@%p97 bra 	$L__BB4_102;
	not.pred 	%p98, %p118;
	@%p98 bra 	$L__BB4_100;
	ld.global.u8 	%rs111, [%rd13+-1];
	setp.eq.s16 	%p99, %rs111, 255;
	selp.b16 	%rs138, 1, %rs138, %p99;
$L__BB4_100:
	@%p98 bra 	$L__BB4_115;
	ld.global.u8 	%rs112, [%rd13];
	setp.eq.s16 	%p101, %rs112, 255;
	selp.b16 	%rs138, 1, %rs138, %p101;
	bra.uni 	$L__BB4_115;
$L__BB4_102:
	not.pred 	%p102, %p118;
	@%p102 bra 	$L__BB4_104;
	ld.global.u8 	%rs113, [%rd13+-1];
	setp.eq.s16 	%p103, %rs113, 255;
	selp.b16 	%rs138, 1, %rs138, %p103;
$L__BB4_104:
	@%p102 bra 	$L__BB4_106;
	ld.global.u8 	%rs114, [%rd13];
	setp.eq.s16 	%p105, %rs114, 255;
	selp.b16 	%rs138, 1, %rs138, %p105;
$L__BB4_106:
	@%p102 bra 	$L__BB4_115;
	ld.global.u8 	%rs115, [%rd13+1];
	setp.eq.s16 	%p107, %rs115, 255;
	selp.b16 	%rs138, 1, %rs138, %p107;
	bra.uni 	$L__BB4_115;
$L__BB4_108:
	setp.lt.s32 	%p108, %r25, %r12;
	@%p108 bra 	$L__BB4_111;
	not.pred 	%p109, %p118;
	@%p109 bra 	$L__BB4_115;
	ld.global.u8 	%rs116, [%rd14];
	setp.eq.s16 	%p110, %rs116, 255;
	selp.b16 	%rs138, 1, %rs138, %p110;
	bra.uni 	$L__BB4_115;
$L__BB4_111:
	not.pred 	%p111, %p118;
	@%p111 bra 	$L__BB4_113;
	ld.global.u8 	%rs117, [%rd14];
	setp.eq.s16 	%p112, %rs117, 255;
	selp.b16 	%rs138, 1, %rs138, %p112;
$L__BB4_113:
	@%p111 bra 	$L__BB4_115;
	ld.global.u8 	%rs118, [%rd14+1];
	setp.eq.s16 	%p114, %rs118, 255;
	selp.b16 	%rs138, 1, %rs138, %p114;
$L__BB4_115:
	setp.eq.s16 	%p115, %rs138, 0;
	@%p115 bra 	$L__BB4_117;
	mov.b16 	%rs119, 255;
	st.global.u8 	[%rd29], %rs119;
	bra.uni 	$L__BB4_118;
$L__BB4_117:
	mov.b16 	%rs120, 0;
	st.global.u8 	[%rd29], %rs120;
$L__BB4_118:
	add.s32 	%r50, %r50, 1;
	add.s32 	%r49, %r49, 1;
	add.s64 	%rd30, %rd30, 1;
	add.s64 	%rd29, %rd29, 1;
	add.s32 	%r48, %r48, 1;
	add.s32 	%r47, %r47, 1;
	setp.ne.s32 	%p116, %r47, 0;
	add.s32 	%r46, %r46, 1;
	add.s32 	%r45, %r45, 1;
	add.s32 	%r44, %r44, 1;
	@%p116 bra 	$L__BB4_14;
$L__BB4_119:
	ret;

}
	// .globl	_Z10gpuCleanupPhS_
.visible .entry _Z10gpuCleanupPhS_(
	.param .u64 .ptr .align 1 _Z10gpuCleanupPhS__param_0,
	.param .u64 .ptr .align 1 _Z10gpuCleanupPhS__param_1
)
{
	.reg .pred 	%p<11>;
	.reg .b16 	%rs<16>;
	.reg .b32 	%r<17>;
	.reg .b64 	%rd<22>;

	ld.param.u64 	%rd15, [_Z10gpuCleanupPhS__param_0];
	ld.param.u64 	%rd16, [_Z10gpuCleanupPhS__param_1];
	cvta.to.global.u64 	%rd1, %rd16;
	cvta.to.global.u64 	%rd2, %rd15;
	ld.const.u32 	%r11, [WIDTH];
	ld.const.u32 	%r12, [HEIGHT];
	mul.lo.s32 	%r1, %r12, %r11;
	setp.lt.s32 	%p1, %r1, 1;
	@%p1 bra 	$L__BB5_22;
	and.b32  	%r2, %r1, 3;
	setp.lt.u32 	%p2, %r1, 4;
	mov.b32 	%r15, 0;
	@%p2 bra 	$L__BB5_16;
	and.b32  	%r15, %r1, 2147483644;
	neg.s32 	%r14, %r15;
	add.s64 	%rd19, %rd2, 1;
	add.s64 	%rd18, %rd1, 3;
$L__BB5_3:
	ld.global.u8 	%rs1, [%rd19+-1];
	setp.eq.s16 	%p3, %rs1, 255;
	@%p3 bra 	$L__BB5_5;
	mov.b16 	%rs2, 0;
	st.global.u8 	[%rd18+-3], %rs2;
	bra.uni 	$L__BB5_6;
$L__BB5_5:
	mov.b16 	%rs3, 255;
	st.global.u8 	[%rd18+-3], %rs3;
$L__BB5_6:
	ld.global.u8 	%rs4, [%rd19];
	setp.eq.s16 	%p4, %rs4, 255;
	@%p4 bra 	$L__BB5_8;
	mov.b16 	%rs5, 0;
	st.global.u8 	[%rd18+-2], %rs5;
	bra.uni 	$L__BB5_9;
$L__BB5_8:
	mov.b16 	%rs6, 255;
	st.global.u8 	[%rd18+-2], %rs6;
$L__BB5_9:
	ld.global.u8 	%rs7, [%rd19+1];
	setp.eq.s16 	%p5, %rs7, 255;
	@%p5 bra 	$L__BB5_11;
	mov.b16 	%rs8, 0;
	st.global.u8 	[%rd18+-1], %rs8;
	bra.uni 	$L__BB5_12;
$L__BB5_11:
	mov.b16 	%rs9, 255;
	st.global.u8 	[%rd18+-1], %rs9;
$L__BB5_12:
	ld.global.u8 	%rs10, [%rd19+2];
	setp.eq.s16 	%p6, %rs10, 255;
	@%p6 bra 	$L__BB5_14;
	mov.b16 	%rs11, 0;
	st.global.u8 	[%rd18], %rs11;
	bra.uni 	$L__BB5_15;
$L__BB5_14:
	mov.b16 	%rs12, 255;
	st.global.u8 	[%rd18], %rs12;
$L__BB5_15:
	add.s32 	%r14, %r14, 4;
	add.s64 	%rd19, %rd19, 4;
	add.s64 	%rd18, %rd18, 4;
	setp.ne.s32 	%p7, %r14, 0;
	@%p7 bra 	$L__BB5_3;
$L__BB5_16:
	setp.eq.s32 	%p8, %r2, 0;
	@%p8 bra 	$L__BB5_22;
	cvt.u64.u32 	%rd17, %r15;
	add.s64 	%rd21, %rd1, %rd17;
	add.s64 	%rd20, %rd2, %rd17;
	neg.s32 	%r16, %r2;
$L__BB5_18:
	.pragma "nounroll";
	ld.global.u8 	%rs13, [%rd20];
	setp.eq.s16 	%p9, %rs13, 255;
	@%p9 bra 	$L__BB5_20;
	mov.b16 	%rs14, 0;
	st.global.u8 	[%rd21], %rs14;
	bra.uni 	$L__BB5_21;
$L__BB5_20:
	mov.b16 	%rs15, 255;
	st.global.u8 	[%rd21], %rs15;
$L__BB5_21:
	add.s64 	%rd21, %rd21, 1;
	add.s64 	%rd20, %rd20, 1;
	add.s32 	%r16, %r16, 1;
	setp.ne.s32 	%p10, %r16, 0;
	@%p10 bra 	$L__BB5_18;
$L__BB5_22:
	ret;

}
.func  (.param .b64 func_retval0) __internal_accurate_pow(
	.param .b64 __internal_accurate_pow_param_0
)
{
	.reg .pred 	%p<8>;
	.reg .b32 	%r<49>;
	.reg .b32 	%f<3>;
	.reg .b64 	%fd<109>;

	ld.param.f64 	%fd10, [__internal_accurate_pow_param_0];
	{
	.reg .b32 %temp; 
	mov.b64 	{%temp, %r46}, %fd10;
	}
	{
	.reg .b32 %temp; 
	mov.b64 	{%r45, %temp}, %fd10;
	}
	shr.u32 	%r47, %r46, 20;
	setp.gt.u32 	%p1, %r46, 1048575;
	@%p1 bra 	$L__BB6_2;
	mul.f64 	%fd11, %fd10, 0d4350000000000000;
	{
	.reg .b32 %temp; 
	mov.b64 	{%temp, %r46}, %fd11;
	}
	{
	.reg .b32 %temp; 
	mov.b64 	{%r45, %temp}, %fd11;
	}
	shr.u32 	%r16, %r46, 20;
	add.s32 	%r47, %r16, -54;
$L__BB6_2:
	add.s32 	%r48, %r47, -1023;
	and.b32  	%r17, %r46, -2146435073;
	or.b32  	%r18, %r17, 1072693248;
	mov.b64 	%fd107, {%r45, %r18};
	setp.lt.u32 	%p2, %r18, 1073127583;
	@%p2 bra 	$L__BB6_4;
	{
	.reg .b32 %temp; 
	mov.b64 	{%r19, %temp}, %fd107;
	}
	{
	.reg .b32 %temp; 
	mov.b64 	{%temp, %r20}, %fd107;
	}
	add.s32 	%r21, %r20, -1048576;
	mov.b64 	%fd107, {%r19, %r21};
	add.s32 	%r48, %r47, -1022;
$L__BB6_4:
	add.f64 	%fd12, %fd107, 0dBFF0000000000000;
	add.f64 	%fd13, %fd107, 0d3FF0000000000000;
	rcp.approx.ftz.f64 	%fd14, %fd13;
	neg.f64 	%fd15, %fd13;
	fma.rn.f64 	%fd16, %fd15, %fd14, 0d3FF0000000000000;
	fma.rn.f64 	%fd17, %fd16, %fd16, %fd16;
	fma.rn.f64 	%fd18, %fd17, %fd14, %fd14;
	mul.f64 	%fd19, %fd12, %fd18;
	fma.rn.f64 	%fd20, %fd12, %fd18, %fd19;
	mul.f64 	%fd21, %fd20, %fd20;
	fma.rn.f64 	%fd22, %fd21, 0d3EB0F5FF7D2CAFE2, 0d3ED0F5D241AD3B5A;
	fma.rn.f64 	%fd23, %fd22, %fd21, 0d3EF3B20A75488A3F;
	fma.rn.f64 	%fd24, %fd23, %fd21, 0d3F1745CDE4FAECD5;
	fma.rn.f64 	%fd25, %fd24, %fd21, 0d3F3C71C7258A578B;
	fma.rn.f64 	%fd26, %fd25, %fd21, 0d3F6249249242B910;
	fma.rn.f64 	%fd27, %fd26, %fd21, 0d3F89999999999DFB;
	sub.f64 	%fd28, %fd12, %fd20;
	add.f64 	%fd29, %fd28, %fd28;
	neg.f64 	%fd30, %fd20;
	fma.rn.f64 	%fd31, %fd30, %fd12, %fd29;
	mul.f64 	%fd32, %fd18, %fd31;
	fma.rn.f64 	%fd33, %fd21, %fd27, 0d3FB5555555555555;
	mov.f64 	%fd34, 0d3FB5555555555555;
	sub.f64 	%fd35, %fd34, %fd33;
	fma.rn.f64 	%fd36, %fd21, %fd27, %fd35;
	add.f64 	%fd37, %fd36, 0dBC46A4CB00B9E7B0;
	add.f64 	%fd38, %fd33, %fd37;
	sub.f64 	%fd39, %fd33, %fd38;
	add.f64 	%fd40, %fd37, %fd39;
	mul.rn.f64 	%fd41, %fd20, %fd20;
	neg.f64 	%fd42, %fd41;
	fma.rn.f64 	%fd43, %fd20, %fd20, %fd42;
	{
	.reg .b32 %temp; 
	mov.b64 	{%r22, %temp}, %fd32;
	}
	{
	.reg .b32 %temp; 
	mov.b64 	{%temp, %r23}, %fd32;
	}
	add.s32 	%r24, %r23, 1048576;
	mov.b64 	%fd44, {%r22, %r24};
	fma.rn.f64 	%fd45, %fd20, %fd44, %fd43;
	mul.rn.f64 	%fd46, %fd41, %fd20;
	neg.f64 	%fd47, %fd46;
	fma.rn.f64 	%fd48, %fd41, %fd20, %fd47;
	fma.rn.f64 	%fd49, %fd41, %fd32, %fd48;
	fma.rn.f64 	%fd50, %fd45, %fd20, %fd49;
	mul.rn.f64 	%fd51, %fd38, %fd46;
	neg.f64 	%fd52, %fd51;
	fma.rn.f64 	%fd53, %fd38, %fd46, %fd52;
	fma.rn.f64 	%fd54, %fd38, %fd50, %fd53;
	fma.rn.f64 	%fd55, %fd40, %fd46, %fd54;
	add.f64 	%fd56, %fd51, %fd55;
	sub.f64 	%fd57, %fd51, %fd56;
	add.f64 	%fd58, %fd55, %fd57;
	add.f64 	%fd59, %fd20, %fd56;
	sub.f64 	%fd60, %fd20, %fd59;
	add.f64 	%fd61, %fd56, %fd60;
	add.f64 	%fd62, %fd58, %fd61;
	add.f64 	%fd63, %fd32, %fd62;
	add.f64 	%fd64, %fd59, %fd63;
	sub.f64 	%fd65, %fd59, %fd64;
	add.f64 	%fd66, %fd63, %fd65;
	xor.b32  	%r25, %r48, -2147483648;
	mov.b32 	%r26, 1127219200;
	mov.b64 	%fd67, {%r25, %r26};
	mov.b32 	%r27, -2147483648;
	mov.b64 	%fd68, {%r27, %r26};
	sub.f64 	%fd69, %fd67, %fd68;
	fma.rn.f64 	%fd70, %fd69, 0d3FE62E42FEFA39EF, %fd64;
	fma.rn.f64 	%fd71, %fd69, 0dBFE62E42FEFA39EF, %fd70;
	sub.f64 	%fd72, %fd71, %fd64;
	sub.f64 	%fd73, %fd66, %fd72;
	fma.rn.f64 	%fd74, %fd69, 0d3C7ABC9E3B39803F, %fd73;
	add.f64 	%fd75, %fd70, %fd74;
	sub.f64 	%fd76, %fd70, %fd75;
	add.f64 	%fd77, %fd74, %fd76;
	mov.f64 	%fd78, 0d4000000000000000;
	{
	.reg .b32 %temp; 
	mov.b64 	{%temp, %r28}, %fd78;
	}
	{
	.reg .b32 %temp; 
	mov.b64 	{%r29, %temp}, %fd78;
	}
	shl.b32 	%r30, %r28, 1;
	setp.gt.u32 	%p3, %r30, -33554433;
	and.b32  	%r31, %r28, -15728641;
	selp.b32 	%r32, %r31, %r28, %p3;
	mov.b64 	%fd79, {%r29, %r32};
	mul.rn.f64 	%fd80, %fd75, %fd79;
	neg.f64 	%fd81, %fd80;
	fma.rn.f64 	%fd82, %fd75, %fd79, %fd81;
	fma.rn.f64 	%fd83, %fd77, %fd79, %fd82;
	add.f64 	%fd4, %fd80, %fd83;
	sub.f64 	%fd84, %fd80, %fd4;
	add.f64 	%fd5, %fd83, %fd84;
	fma.rn.f64 	%fd85, %fd4, 0d3FF71547652B82FE, 0d4338000000000000;
	{
	.reg .b32 %temp; 
	mov.b64 	{%r13, %temp}, %fd85;
	}
	mov.f64 	%fd86, 0dC338000000000000;
	add.rn.f64 	%fd87, %fd85, %fd86;
	fma.rn.f64 	%fd88, %fd87, 0dBFE62E42FEFA39EF, %fd4;
	fma.rn.f64 	%fd89, %fd87, 0dBC7ABC9E3B39803F, %fd88;
	fma.rn.f64 	%fd90, %fd89, 0d3E5ADE1569CE2BDF, 0d3E928AF3FCA213EA;
	fma.rn.f64 	%fd91, %fd90, %fd89, 0d3EC71DEE62401315;
	fma.rn.f64 	%fd92, %fd91, %fd89, 0d3EFA01997C89EB71;
	fma.rn.f64 	%fd93, %fd92, %fd89, 0d3F2A01A014761F65;
	fma.rn.f64 	%fd94, %fd93, %fd89, 0d3F56C16C1852B7AF;
	fma.rn.f64 	%fd95, %fd94, %fd89, 0d3F81111111122322;
	fma.rn.f64 	%fd96, %fd95, %fd89, 0d3FA55555555502A1;
	fma.rn.f64 	%fd97, %fd96, %fd89, 0d3FC5555555555511;
	fma.rn.f64 	%fd98, %fd97, %fd89, 0d3FE000000000000B;
	fma.rn.f64 	%fd99, %fd98, %fd89, 0d3FF0000000000000;
	fma.rn.f64 	%fd100, %fd99, %fd89, 0d3FF0000000000000;
	{
	.reg .b32 %temp; 
	mov.b64 	{%r14, %temp}, %fd100;
	}
	{
	.reg .b32 %temp; 
	mov.b64 	{%temp, %r15}, %fd100;
	}
	shl.b32 	%r33, %r13, 20;
	add.s32 	%r34, %r33, %r15;
	mov.b64 	%fd108, {%r14, %r34};
	{
	.reg .b32 %temp; 
	mov.b64 	{%temp, %r35}, %fd4;
	}
	mov.b32 	%f2, %r35;
	abs.f32 	%f1, %f2;
	setp.lt.f32 	%p4, %f1, 0f4086232B;
	@%p4 bra 	$L__BB6_7;
	setp.lt.f64 	%p5, %fd4, 0d0000000000000000;
	add.f64 	%fd101, %fd4, 0d7FF0000000000000;
	selp.f64 	%fd108, 0d0000000000000000, %fd101, %p5;
	setp.geu.f32 	%p6, %f1, 0f40874800;
	@%p6 bra 	$L__BB6_7;
	shr.u32 	%r36, %r13, 31;
	add.s32 	%r37, %r13, %r36;
	shr.s32 	%r38, %r37, 1;
	shl.b32 	%r39, %r38, 20;
	add.s32 	%r40, %r15, %r39;
	mov.b64 	%fd102, {%r14, %r40};
	sub.s32 	%r41, %r13, %r38;
	shl.b32 	%r42, %r41, 20;
	add.s32 	%r43, %r42, 1072693248;
	mov.b32 	%r44, 0;
	mov.b64 	%fd103, {%r44, %r43};
	mul.f64 	%fd108, %fd103, %fd102;
$L__BB6_7:
	abs.f64 	%fd104, %fd108;
	setp.eq.f64 	%p7, %fd104, 0d7FF0000000000000;
	fma.rn.f64 	%fd105, %fd108, %fd5, %fd108;
	selp.f64 	%fd106, %fd108, %fd105, %p7;
	st.param.f64 	[func_retval0], %fd106;
	ret;

}


// ===== COMPILED SASS (sm_100) =====

	.target	sm_100

	.elftype	@"ET_EXEC"


//--------------------- .note.nv.tkinfo           --------------------------
	.section	.note.nv.tkinfo,"",@"SHT_NOTE"
	.sectionflags	@"SHF_NOTE_NV_TKINFO"
	.tkinfo
        /*0018*/ 	.word	0x00000002
        /*0030*/ 	.string	""
        /*0030*/ 	.string	"ptxas"
        /*0030*/ 	.string	"Cuda compilation tools, release 13.0, V13.0.88"
        /*0030*/ 	.string	"Build cuda_13.0.r13.0/compiler.36424714_0"
        /*0030*/ 	.string	"-arch sm_100 -m 64 "



//--------------------- .note.nv.cuinfo           --------------------------
	.section	.note.nv.cuinfo,"",@"SHT_NOTE"
	.sectionflags	@"SHF_NOTE_NV_CUINFO"
        /*0018*/ 	.short	0x0002
        /*001a*/ 	.short	0x0064
        /*001c*/ 	.short	0x0082
	.zero		2


//--------------------- .nv.info                  --------------------------
	.section	.nv.info,"",@"SHT_CUDA_INFO"
	.align	4


	//----- nvinfo : EIATTR_REGCOUNT
	.align		4
        /*0000*/ 	.byte	0x04, 0x2f
        /*0002*/ 	.short	(.L_5 - .L_4)
	.align		4
.L_4:
        /*0004*/ 	.word	index@(_Z12gpuGrayscalePhS_)
        /*0008*/ 	.word	0x0000000a


	//----- nvinfo : EIATTR_FRAME_SIZE
	.align		4
.L_5:
        /*000c*/ 	.byte	0x04, 0x11
        /*000e*/ 	.short	(.L_7 - .L_6)
	.align		4
.L_6:
        /*0010*/ 	.word	index@(_Z12gpuGrayscalePhS_)
        /*0014*/ 	.word	0x00000000


	//----- nvinfo : EIATTR_REGCOUNT
	.align		4
.L_7:
        /*0018*/ 	.byte	0x04, 0x2f
        /*001a*/ 	.short	(.L_9 - .L_8)
	.align		4
.L_8:
        /*001c*/ 	.word	index@(_Z15gpuGaussianBlurPhS_)
        /*0020*/ 	.word	0x00000013


	//----- nvinfo : EIATTR_FRAME_SIZE
	.align		4
.L_9:
        /*0024*/ 	.byte	0x04, 0x11
        /*0026*/ 	.short	(.L_11 - .L_10)
	.align		4
.L_10:
        /*0028*/ 	.word	index@(_Z15gpuGaussianBlurPhS_)
        /*002c*/ 	.word	0x00000000


	//----- nvinfo : EIATTR_REGCOUNT
	.align		4
.L_11:
        /*0030*/ 	.byte	0x04, 0x2f
        /*0032*/ 	.short	(.L_13 - .L_12)
	.align		4
.L_12:
        /*0034*/ 	.word	index@(_Z16gpuEdgeDetectionPhS_Pf)
        /*0038*/ 	.word	0x0000001e


	//----- nvinfo : EIATTR_FRAME_SIZE
	.align		4
.L_13:
        /*003c*/ 	.byte	0x04, 0x11
        /*003e*/ 	.short	(.L_15 - .L_14)
	.align		4
.L_14:
        /*0040*/ 	.word	index@($_Z16gpuEdgeDetectionPhS_Pf$__internal_accurate_pow)
        /*0044*/ 	.word	0x00000000


	//----- nvinfo : EIATTR_FRAME_SIZE
	.align		4
.L_15:
        /*0048*/ 	.byte	0x04, 0x11
        /*004a*/ 	.short	(.L_17 - .L_16)
	.align		4
.L_16:
        /*004c*/ 	.word	index@($__internal_2_$__cuda_sm20_dsqrt_rn_f64_mediumpath_v1)
        /*0050*/ 	.word	0x00000000


	//----- nvinfo : EIATTR_FRAME_SIZE
	.align		4
.L_17:
        /*0054*/ 	.byte	0x04, 0x11
        /*0056*/ 	.short	(.L_19 - .L_18)
	.align		4
.L_18:
        /*0058*/ 	.word	index@($__internal_1_$__cuda_sm20_div_rn_f64_full)
        /*005c*/ 	.word	0x00000000


	//----- nvinfo : EIATTR_FRAME_SIZE
	.align		4
.L_19:
        /*0060*/ 	.byte	0x04, 0x11
        /*0062*/ 	.short	(.L_21 - .L_20)
	.align		4
.L_20:
        /*0064*/ 	.word	index@(_Z16gpuEdgeDetectionPhS_Pf)
        /*0068*/ 	.word	0x00000000


	//----- nvinfo : EIATTR_REGCOUNT
	.align		4
.L_21:
        /*006c*/ 	.byte	0x04, 0x2f
        /*006e*/ 	.short	(.L_23 - .L_22)
	.align		4
.L_22:
        /*0070*/ 	.word	index@(_Z20gpuNonMaxSuppressionPhS_Pf)
        /*0074*/ 	.word	0x00000020


	//----- nvinfo : EIATTR_FRAME_SIZE
	.align		4
.L_23:
        /*0078*/ 	.byte	0x04, 0x11
        /*007a*/ 	.short	(.L_25 - .L_24)
	.align		4
.L_24:
        /*007c*/ 	.word	index@($__internal_0_$__cuda_sm20_div_rn_f64_full)
        /*0080*/ 	.word	0x00000000


	//----- nvinfo : EIATTR_FRAME_SIZE
	.align		4
.L_25:
        /*0084*/ 	.byte	0x04, 0x11
        /*0086*/ 	.short	(.L_27 - .L_26)
	.align		4
.L_26:
        /*0088*/ 	.word	index@(_Z20gpuNonMaxSuppressionPhS_Pf)
        /*008c*/ 	.word	0x00000000


	//----- nvinfo : EIATTR_REGCOUNT
	.align		4
.L_27:
        /*0090*/ 	.byte	0x04, 0x2f
        /*0092*/ 	.short	(.L_29 - .L_28)
	.align		4
.L_28:
        /*0094*/ 	.word	index@(_Z12gpuThresholdPhS_)
        /*0098*/ 	.word	0x0000001e


	//----- nvinfo : EIATTR_FRAME_SIZE
	.align		4
.L_29:
        /*009c*/ 	.byte	0x04, 0x11
        /*009e*/ 	.short	(.L_31 - .L_30)
	.align		4
.L_30:
        /*00a0*/ 	.word	index@(_Z12gpuThresholdPhS_)
        /*00a4*/ 	.word	0x00000000


	//----- nvinfo : EIATTR_REGCOUNT
	.align		4
.L_31:
        /*00a8*/ 	.byte	0x04, 0x2f
        /*00aa*/ 	.short	(.L_33 - .L_32)
	.align		4
.L_32:
        /*00ac*/ 	.word	index@(_Z10gpuCleanupPhS_)
        /*00b0*/ 	.word	0x00000010


	//----- nvinfo : EIATTR_FRAME_SIZE
	.align		4
.L_33:
        /*00b4*/ 	.byte	0x04, 0x11
        /*00b6*/ 	.short	(.L_35 - .L_34)
	.align		4
.L_34:
        /*00b8*/ 	.word	index@(_Z10gpuCleanupPhS_)
        /*00bc*/ 	.word	0x00000000


	//----- nvinfo : EIATTR_MIN_STACK_SIZE
	.align		4
.L_35:
        /*00c0*/ 	.byte	0x04, 0x12
        /*00c2*/ 	.short	(.L_37 - .L_36)
	.align		4
.L_36:
        /*00c4*/ 	.word	index@(_Z10gpuCleanupPhS_)
        /*00c8*/ 	.word	0x00000000


	//----- nvinfo : EIATTR_MIN_STACK_SIZE
	.align		4
.L_37:
        /*00cc*/ 	.byte	0x04, 0x12
        /*00ce*/ 	.short	(.L_39 - .L_38)
	.align		4
.L_38:
        /*00d0*/ 	.word	index@(_Z12gpuThresholdPhS_)
        /*00d4*/ 	.word	0x00000000


	//----- nvinfo : EIATTR_MIN_STACK_SIZE
	.align		4
.L_39:
        /*00d8*/ 	.byte	0x04, 0x12
        /*00da*/ 	.short	(.L_41 - .L_40)
	.align		4
.L_40:
        /*00dc*/ 	.word	index@(_Z20gpuNonMaxSuppressionPhS_Pf)
        /*00e0*/ 	.word	0x00000000


	//----- nvinfo : EIATTR_MIN_STACK_SIZE
	.align		4
.L_41:
        /*00e4*/ 	.byte	0x04, 0x12
        /*00e6*/ 	.short	(.L_43 - .L_42)
	.align		4
.L_42:
        /*00e8*/ 	.word	index@(_Z16gpuEdgeDetectionPhS_Pf)
        /*00ec*/ 	.word	0x00000000


	//----- nvinfo : EIATTR_MIN_STACK_SIZE
	.align		4
.L_43:
        /*00f0*/ 	.byte	0x04, 0x12
        /*00f2*/ 	.short	(.L_45 - .L_44)
	.align		4
.L_44:
        /*00f4*/ 	.word	index@(_Z15gpuGaussianBlurPhS_)
        /*00f8*/ 	.word	0x00000000


	//----- nvinfo : EIATTR_MIN_STACK_SIZE
	.align		4
.L_45:
        /*00fc*/ 	.byte	0x04, 0x12
        /*00fe*/ 	.short	(.L_47 - .L_46)
	.align		4
.L_46:
        /*0100*/ 	.word	index@(_Z12gpuGrayscalePhS_)
        /*0104*/ 	.word	0x00000000
.L_47:


//--------------------- .nv.compat                --------------------------
	.section	.nv.compat,"",@"SHT_CUDA_COMPAT_INFO"
	.align	4
        /*0000*/ 	.byte	0x02, 0x09, 0x00, 0x00, 0x02, 0x02, 0x01, 0x00, 0x02, 0x05, 0x05, 0x00, 0x03, 0x07, 0x01, 0x01
        /*0010*/ 	.byte	0x02, 0x03, 0x00, 0x00, 0x02, 0x06, 0x01, 0x00, 0x04, 0x0b, 0x08, 0x00, 0x01, 0x00, 0x00, 0x00
        /*0020*/ 	.byte	0x00, 0x00, 0x00, 0x00


//--------------------- .nv.info._Z10gpuCleanupPhS_ --------------------------
	.section	.nv.info._Z10gpuCleanupPhS_,"",@"SHT_CUDA_INFO"
	.sectionflags	@""
	.align	4


	//----- nvinfo : EIATTR_CUDA_API_VERSION
	.align		4
        /*0000*/ 	.byte	0x04, 0x37
        /*0002*/ 	.short	(.L_49 - .L_48)
.L_48:
        /*0004*/ 	.word	0x00000082


	//----- nvinfo : EIATTR_KPARAM_INFO
	.align		4
.L_49:
        /*0008*/ 	.byte	0x04, 0x17
        /*000a*/ 	.short	(.L_51 - .L_50)
.L_50:
        /*000c*/ 	.word	0x00000000
        /*0010*/ 	.short	0x0001
        /*0012*/ 	.short	0x0008
        /*0014*/ 	.byte	0x00, 0xf5, 0x21, 0x00


	//----- nvinfo : EIATTR_KPARAM_INFO
	.align		4
.L_51:
        /*0018*/ 	.byte	0x04, 0x17
        /*001a*/ 	.short	(.L_53 - .L_52)
.L_52:
        /*001c*/ 	.word	0x00000000
        /*0020*/ 	.short	0x0000
        /*0022*/ 	.short	0x0000
        /*0024*/ 	.byte	0x00, 0xf5, 0x21, 0x00


	//----- nvinfo : EIATTR_SPARSE_MMA_MASK
	.align		4
.L_53:
        /*0028*/ 	.byte	0x03, 0x50
        /*002a*/ 	.short	0x0000


	//----- nvinfo : EIATTR_MAXREG_COUNT
	.align		4
        /*002c*/ 	.byte	0x03, 0x1b
        /*002e*/ 	.short	0x00ff


	//----- nvinfo : EIATTR_MERCURY_ISA_VERSION
	.align		4
        /*0030*/ 	.byte	0x03, 0x5f
        /*0032*/ 	.short	0x0101


	//----- nvinfo : EIATTR_VRC_CTA_INIT_COUNT
	.align		4
        /*0034*/ 	.byte	0x02, 0x4a
	.zero		1
	.zero		1


	//----- nvinfo : EIATTR_EXIT_INSTR_OFFSETS
	.align		4
        /*0038*/ 	.byte	0x04, 0x1c
        /*003a*/ 	.short	(.L_55 - .L_54)


	//   ....[0]....
.L_54:
        /*003c*/ 	.word	0x00000040


	//   ....[1]....
        /*0040*/ 	.word	0x00000c00


	//   ....[2]....
        /*0044*/ 	.word	0x00000d70


	//----- nvinfo : EIATTR_CBANK_PARAM_SIZE
	.align		4
.L_55:
        /*0048*/ 	.byte	0x03, 0x19
        /*004a*/ 	.short	0x0010


	//----- nvinfo : EIATTR_PARAM_CBANK
	.align		4
        /*004c*/ 	.byte	0x04, 0x0a
        /*004e*/ 	.short	(.L_57 - .L_56)
	.align		4
.L_56:
        /*0050*/ 	.word	index@(.nv.constant0._Z10gpuCleanupPhS_)
        /*0054*/ 	.short	0x0380
        /*0056*/ 	.short	0x0010


	//----- nvinfo : EIATTR_SW_WAR
	.align		4
.L_57:
        /*0058*/ 	.byte	0x04, 0x36
        /*005a*/ 	.short	(.L_59 - .L_58)
.L_58:
        /*005c*/ 	.word	0x00000008
.L_59:


//--------------------- .nv.info._Z12gpuThresholdPhS_ --------------------------
	.section	.nv.info._Z12gpuThresholdPhS_,"",@"SHT_CUDA_INFO"
	.sectionflags	@""
	.align	4


	//----- nvinfo : EIATTR_CUDA_API_VERSION
	.align		4
        /*0000*/ 	.byte	0x04, 0x37
        /*0002*/ 	.short	(.L_61 - .L_60)
.L_60:
        /*0004*/ 	.word	0x00000082


	//----- nvinfo : EIATTR_KPARAM_INFO
	.align		4
.L_61:
        /*0008*/ 	.byte	0x04, 0x17
        /*000a*/ 	.short	(.L_63 - .L_62)
.L_62:
        /*000c*/ 	.word	0x00000000
        /*0010*/ 	.short	0x0001
        /*0012*/ 	.short	0x0008
        /*0014*/ 	.byte	0x00, 0xf5, 0x21, 0x00


	//----- nvinfo : EIATTR_KPARAM_INFO
	.align		4
.L_63:
        /*0018*/ 	.byte	0x04, 0x17
        /*001a*/ 	.short	(.L_65 - .L_64)
.L_64:
        /*001c*/ 	.word	0x00000000
        /*0020*/ 	.short	0x0000
        /*0022*/ 	.short	0x0000
        /*0024*/ 	.byte	0x00, 0xf5, 0x21, 0x00


	//----- nvinfo : EIATTR_SPARSE_MMA_MASK
	.align		4
.L_65:
        /*0028*/ 	.byte	0x03, 0x50
        /*002a*/ 	.short	0x0000


	//----- nvinfo : EIATTR_MAXREG_COUNT
	.align		4
        /*002c*/ 	.byte	0x03, 0x1b
        /*002e*/ 	.short	0x00ff


	//----- nvinfo : EIATTR_MERCURY_ISA_VERSION
	.align		4
        /*0030*/ 	.byte	0x03, 0x5f
        /*0032*/ 	.short	0x0101


	//----- nvinfo : EIATTR_VRC_CTA_INIT_COUNT
	.align		4
        /*0034*/ 	.byte	0x02, 0x4a
	.zero		1
	.zero		1


	//----- nvinfo : EIATTR_EXIT_INSTR_OFFSETS
	.align		4
        /*0038*/ 	.byte	0x04, 0x1c
        /*003a*/ 	.short	(.L_67 - .L_66)


	//   ....[0]....
.L_66:
        /*003c*/ 	.word	0x00000040


	//   ....[1]....
        /*0040*/ 	.word	0x00001740


	//----- nvinfo : EIATTR_CBANK_PARAM_SIZE
	.align		4
.L_67:
        /*0044*/ 	.byte	0x03, 0x19
        /*0046*/ 	.short	0x0010


	//----- nvinfo : EIATTR_PARAM_CBANK
	.align		4
        /*0048*/ 	.byte	0x04, 0x0a
        /*004a*/ 	.short	(.L_69 - .L_68)
	.align		4
.L_68:
        /*004c*/ 	.word	index@(.nv.constant0._Z12gpuThresholdPhS_)
        /*0050*/ 	.short	0x0380
        /*0052*/ 	.short	0x0010


	//----- nvinfo : EIATTR_SW_WAR
	.align		4
.L_69:
        /*0054*/ 	.byte	0x04, 0x36
        /*0056*/ 	.short	(.L_71 - .L_70)
.L_70:
        /*0058*/ 	.word	0x00000008
.L_71:


//--------------------- .nv.info._Z20gpuNonMaxSuppressionPhS_Pf --------------------------
	.section	.nv.info._Z20gpuNonMaxSuppressionPhS_Pf,"",@"SHT_CUDA_INFO"
	.sectionflags	@""
	.align	4


	//----- nvinfo : EIATTR_CUDA_API_VERSION
	.align		4
        /*0000*/ 	.byte	0x04, 0x37
        /*0002*/ 	.short	(.L_73 - .L_72)
.L_72:
        /*0004*/ 	.word	0x00000082


	//----- nvinfo : EIATTR_KPARAM_INFO
	.align		4
.L_73:
        /*0008*/ 	.byte	0x04, 0x17
        /*000a*/ 	.short	(.L_75 - .L_74)
.L_74:
        /*000c*/ 	.word	0x00000000
        /*0010*/ 	.short	0x0002
        /*0012*/ 	.short	0x0010
        /*0014*/ 	.byte	0x00, 0xf5, 0x21, 0x00


	//----- nvinfo : EIATTR_KPARAM_INFO
	.align		4
.L_75:
        /*0018*/ 	.byte	0x04, 0x17
        /*001a*/ 	.short	(.L_77 - .L_76)
.L_76:
        /*001c*/ 	.word	0x00000000
        /*0020*/ 	.short	0x0001
        /*0022*/ 	.short	0x0008
        /*0024*/ 	.byte	0x00, 0xf5, 0x21, 0x00


	//----- nvinfo : EIATTR_KPARAM_INFO
	.align		4
.L_77:
        /*0028*/ 	.byte	0x04, 0x17
        /*002a*/ 	.short	(.L_79 - .L_78)
.L_78:
        /*002c*/ 	.word	0x00000000
        /*0030*/ 	.short	0x0000
        /*0032*/ 	.short	0x0000
        /*0034*/ 	.byte	0x00, 0xf5, 0x21, 0x00


	//----- nvinfo : EIATTR_SPARSE_MMA_MASK
	.align		4
.L_79:
        /*0038*/ 	.byte	0x03, 0x50
        /*003a*/ 	.short	0x0000


	//----- nvinfo : EIATTR_MAXREG_COUNT
	.align		4
        /*003c*/ 	.byte	0x03, 0x1b
        /*003e*/ 	.short	0x00ff


	//----- nvinfo : EIATTR_MERCURY_ISA_VERSION
	.align		4
        /*0040*/ 	.byte	0x03, 0x5f
        /*0042*/ 	.short	0x0101


	//----- nvinfo : EIATTR_VRC_CTA_INIT_COUNT
	.align		4
        /*0044*/ 	.byte	0x02, 0x4a
	.zero		1
	.zero		1


	//----- nvinfo : EIATTR_EXIT_INSTR_OFFSETS
	.align		4
        /*0048*/ 	.byte	0x04, 0x1c
        /*004a*/ 	.short	(.L_81 - .L_80)


	//   ....[0]....
.L_80:
        /*004c*/ 	.word	0x00000040


	//   ....[1]....
        /*0050*/ 	.word	0x00000870


	//----- nvinfo : EIATTR_CRS_STACK_SIZE
	.align		4
.L_81:
        /*0054*/ 	.byte	0x04, 0x1e
        /*0056*/ 	.short	(.L_83 - .L_82)
.L_82:
        /*0058*/ 	.word	0x00000000


	//----- nvinfo : EIATTR_CBANK_PARAM_SIZE
	.align		4
.L_83:
        /*005c*/ 	.byte	0x03, 0x19
        /*005e*/ 	.short	0x0018


	//----- nvinfo : EIATTR_PARAM_CBANK
	.align		4
        /*0060*/ 	.byte	0x04, 0x0a
        /*0062*/ 	.short	(.L_85 - .L_84)
	.align		4
.L_84:
        /*0064*/ 	.word	index@(.nv.constant0._Z20gpuNonMaxSuppressionPhS_Pf)
        /*0068*/ 	.short	0x0380
        /*006a*/ 	.short	0x0018


	//----- nvinfo : EIATTR_SW_WAR
	.align		4
.L_85:
        /*006c*/ 	.byte	0x04, 0x36
        /*006e*/ 	.short	(.L_87 - .L_86)
.L_86:
        /*0070*/ 	.word	0x00000008
.L_87:


//--------------------- .nv.info._Z16gpuEdgeDetectionPhS_Pf --------------------------
	.section	.nv.info._Z16gpuEdgeDetectionPhS_Pf,"",@"SHT_CUDA_INFO"
	.sectionflags	@""
	.align	4


	//----- nvinfo : EIATTR_CUDA_API_VERSION
	.align		4
        /*0000*/ 	.byte	0x04, 0x37
        /*0002*/ 	.short	(.L_89 - .L_88)
.L_88:
        /*0004*/ 	.word	0x00000082


	//----- nvinfo : EIATTR_KPARAM_INFO
	.align		4
.L_89:
        /*0008*/ 	.byte	0x04, 0x17
        /*000a*/ 	.short	(.L_91 - .L_90)
.L_90:
        /*000c*/ 	.word	0x00000000
        /*0010*/ 	.short	0x0002
        /*0012*/ 	.short	0x0010
        /*0014*/ 	.byte	0x00, 0xf5, 0x21, 0x00


	//----- nvinfo : EIATTR_KPARAM_INFO
	.align		4
.L_91:
        /*0018*/ 	.byte	0x04, 0x17
        /*001a*/ 	.short	(.L_93 - .L_92)
.L_92:
        /*001c*/ 	.word	0x00000000
        /*0020*/ 	.short	0x0001
        /*0022*/ 	.short	0x0008
        /*0024*/ 	.byte	0x00, 0xf5, 0x21, 0x00


	//----- nvinfo : EIATTR_KPARAM_INFO
	.align		4
.L_93:
        /*0028*/ 	.byte	0x04, 0x17
        /*002a*/ 	.short	(.L_95 - .L_94)
.L_94:
        /*002c*/ 	.word	0x00000000
        /*0030*/ 	.short	0x0000
        /*0032*/ 	.short	0x0000
        /*0034*/ 	.byte	0x00, 0xf5, 0x21, 0x00


	//----- nvinfo : EIATTR_SPARSE_MMA_MASK
	.align		4
.L_95:
        /*0038*/ 	.byte	0x03, 0x50
        /*003a*/ 	.short	0x0000


	//----- nvinfo : EIATTR_MAXREG_COUNT
	.align		4
        /*003c*/ 	.byte	0x03, 0x1b
        /*003e*/ 	.short	0x00ff


	//----- nvinfo : EIATTR_NUM_BARRIERS
	.align		4
        /*0040*/ 	.byte	0x02, 0x4c
        /*0042*/ 	.byte	0x01
	.zero		1


	//----- nvinfo : EIATTR_MERCURY_ISA_VERSION
	.align		4
        /*0044*/ 	.byte	0x03, 0x5f
        /*0046*/ 	.short	0x0101


	//----- nvinfo : EIATTR_VRC_CTA_INIT_COUNT
	.align		4
        /*0048*/ 	.byte	0x02, 0x4a
	.zero		1
	.zero		1


	//----- nvinfo : EIATTR_EXIT_INSTR_OFFSETS
	.align		4
        /*004c*/ 	.byte	0x04, 0x1c
        /*004e*/ 	.short	(.L_97 - .L_96)


	//   ....[0]....
.L_96:
        /*0050*/ 	.word	0x000010d0


	//   ....[1]....
        /*0054*/ 	.word	0x000012f0


	//----- nvinfo : EIATTR_CRS_STACK_SIZE
	.align		4
.L_97:
        /*0058*/ 	.byte	0x04, 0x1e
        /*005a*/ 	.short	(.L_99 - .L_98)
.L_98:
        /*005c*/ 	.word	0x00000000


	//----- nvinfo : EIATTR_CBANK_PARAM_SIZE
	.align		4
.L_99:
        /*0060*/ 	.byte	0x03, 0x19
        /*0062*/ 	.short	0x0018


	//----- nvinfo : EIATTR_PARAM_CBANK
	.align		4
        /*0064*/ 	.byte	0x04, 0x0a
        /*0066*/ 	.short	(.L_101 - .L_100)
	.align		4
.L_100:
        /*0068*/ 	.word	index@(.nv.constant0._Z16gpuEdgeDetectionPhS_Pf)
        /*006c*/ 	.short	0x0380
        /*006e*/ 	.short	0x0018


	//----- nvinfo : EIATTR_SW_WAR
	.align		4
.L_101:
        /*0070*/ 	.byte	0x04, 0x36
        /*0072*/ 	.short	(.L_103 - .L_102)
.L_102:
        /*0074*/ 	.word	0x00000008
.L_103:


//--------------------- .nv.info._Z15gpuGaussianBlurPhS_ --------------------------
	.section	.nv.info._Z15gpuGaussianBlurPhS_,"",@"SHT_CUDA_INFO"
	.sectionflags	@""
	.align	4


	//----- nvinfo : EIATTR_CUDA_API_VERSION
	.align		4
        /*0000*/ 	.byte	0x04, 0x37
        /*0002*/ 	.short	(.L_105 - .L_104)
.L_104:
        /*0004*/ 	.word	0x00000082


	//----- nvinfo : EIATTR_KPARAM_INFO
	.align		4
.L_105:
        /*0008*/ 	.byte	0x04, 0x17
        /*000a*/ 	.short	(.L_107 - .L_106)
.L_106:
        /*000c*/ 	.word	0x00000000
        /*0010*/ 	.short	0x0001
        /*0012*/ 	.short	0x0008
        /*0014*/ 	.byte	0x00, 0xf5, 0x21, 0x00


	//----- nvinfo : EIATTR_KPARAM_INFO
	.align		4
.L_107:
        /*0018*/ 	.byte	0x04, 0x17
        /*001a*/ 	.short	(.L_109 - .L_108)
.L_108:
        /*001c*/ 	.word	0x00000000
        /*0020*/ 	.short	0x0000
        /*0022*/ 	.short	0x0000
        /*0024*/ 	.byte	0x00, 0xf5, 0x21, 0x00


	//----- nvinfo : EIATTR_SPARSE_MMA_MASK
	.align		4
.L_109:
        /*0028*/ 	.byte	0x03, 0x50
        /*002a*/ 	.short	0x0000


	//----- nvinfo : EIATTR_MAXREG_COUNT
	.align		4
        /*002c*/ 	.byte	0x03, 0x1b
        /*002e*/ 	.short	0x00ff


	//----- nvinfo : EIATTR_MERCURY_ISA_VERSION
	.align		4
        /*0030*/ 	.byte	0x03, 0x5f
        /*0032*/ 	.short	0x0101


	//----- nvinfo : EIATTR_VRC_CTA_INIT_COUNT
	.align		4
        /*0034*/ 	.byte	0x02, 0x4a
	.zero		1
	.zero		1


	//----- nvinfo : EIATTR_EXIT_INSTR_OFFSETS
	.align		4
        /*0038*/ 	.byte	0x04, 0x1c
        /*003a*/ 	.short	(.L_111 - .L_110)


	//   ....[0]....
.L_110:
        /*003c*/ 	.word	0x000000c0


	//   ....[1]....
        /*0040*/ 	.word	0x00000660


	//----- nvinfo : EIATTR_CBANK_PARAM_SIZE
	.align		4
.L_111:
        /*0044*/ 	.byte	0x03, 0x19
        /*0046*/ 	.short	0x0010


	//----- nvinfo : EIATTR_PARAM_CBANK
	.align		4
        /*0048*/ 	.byte	0x04, 0x0a
        /*004a*/ 	.short	(.L_113 - .L_112)
	.align		4
.L_112:
        /*004c*/ 	.word	index@(.nv.constant0._Z15gpuGaussianBlurPhS_)
        /*0050*/ 	.short	0x0380
        /*0052*/ 	.short	0x0010


	//----- nvinfo : EIATTR_SW_WAR
	.align		4
.L_113:
        /*0054*/ 	.byte	0x04, 0x36
        /*0056*/ 	.short	(.L_115 - .L_114)
.L_114:
        /*0058*/ 	.word	0x00000008
.L_115:


//--------------------- .nv.info._Z12gpuGrayscalePhS_ --------------------------
	.section	.nv.info._Z12gpuGrayscalePhS_,"",@"SHT_CUDA_INFO"
	.sectionflags	@""
	.align	4


	//----- nvinfo : EIATTR_CUDA_API_VERSION
	.align		4
        /*0000*/ 	.byte	0x04, 0x37
        /*0002*/ 	.short	(.L_117 - .L_116)
.L_116:
        /*0004*/ 	.word	0x00000082


	//----- nvinfo : EIATTR_KPARAM_INFO
	.align		4
.L_117:
        /*0008*/ 	.byte	0x04, 0x17
        /*000a*/ 	.short	(.L_119 - .L_118)
.L_118:
        /*000c*/ 	.word	0x00000000
        /*0010*/ 	.short	0x0001
        /*0012*/ 	.short	0x0008
        /*0014*/ 	.byte	0x00, 0xf5, 0x21, 0x00


	//----- nvinfo : EIATTR_KPARAM_INFO
	.align		4
.L_119:
        /*0018*/ 	.byte	0x04, 0x17
        /*001a*/ 	.short	(.L_121 - .L_120)
.L_120:
        /*001c*/ 	.word	0x00000000
        /*0020*/ 	.short	0x0000
        /*0022*/ 	.short	0x0000
        /*0024*/ 	.byte	0x00, 0xf5, 0x21, 0x00


	//----- nvinfo : EIATTR_SPARSE_MMA_MASK
	.align		4
.L_121:
        /*0028*/ 	.byte	0x03, 0x50
        /*002a*/ 	.short	0x0000


	//----- nvinfo : EIATTR_MAXREG_COUNT
	.align		4
        /*002c*/ 	.byte	0x03, 0x1b
        /*002e*/ 	.short	0x00ff


	//----- nvinfo : EIATTR_MERCURY_ISA_VERSION
	.align		4
        /*0030*/ 	.byte	0x03, 0x5f
        /*0032*/ 	.short	0x0101


	//----- nvinfo : EIATTR_VRC_CTA_INIT_COUNT
	.align		4
        /*0034*/ 	.byte	0x02, 0x4a
	.zero		1
	.zero		1


	//----- nvinfo : EIATTR_EXIT_INSTR_OFFSETS
	.align		4
        /*0038*/ 	.byte	0x04, 0x1c
        /*003a*/ 	.short	(.L_123 - .L_122)


	//   ....[0]....
.L_122:
        /*003c*/ 	.word	0x000000c0


	//   ....[1]....
        /*0040*/ 	.word	0x000001c0


	//----- nvinfo : EIATTR_CBANK_PARAM_SIZE
	.align		4
.L_123:
        /*0044*/ 	.byte	0x03, 0x19
        /*0046*/ 	.short	0x0010


	//----- nvinfo : EIATTR_PARAM_CBANK
	.align		4
        /*0048*/ 	.byte	0x04, 0x0a
        /*004a*/ 	.short	(.L_125 - .L_124)
	.align		4
.L_124:
        /*004c*/ 	.word	index@(.nv.constant0._Z12gpuGrayscalePhS_)
        /*0050*/ 	.short	0x0380
        /*0052*/ 	.short	0x0010


	//----- nvinfo : EIATTR_SW_WAR
	.align		4
.L_125:
        /*0054*/ 	.byte	0x04, 0x36
        /*0056*/ 	.short	(.L_127 - .L_126)
.L_126:
        /*0058*/ 	.word	0x00000008
.L_127:


//--------------------- .nv.callgraph             --------------------------
	.section	.nv.callgraph,"",@"SHT_CUDA_CALLGRAPH"
	.align	4
	.sectionentsize	8
	.align		4
        /*0000*/ 	.word	0x00000000
	.align		4
        /*0004*/ 	.word	0xffffffff
	.align		4
        /*0008*/ 	.word	0x00000000
	.align		4
        /*000c*/ 	.word	0xfffffffe
	.align		4
        /*0010*/ 	.word	0x00000000
	.align		4
        /*0014*/ 	.word	0xfffffffd
	.align		4
        /*0018*/ 	.word	0x00000000
	.align		4
        /*001c*/ 	.word	0xfffffffc


//--------------------- .nv.constant3             --------------------------
	.section	.nv.constant3,"a",@progbits
	.align	4
.nv.constant3:
	.type		HEIGHT,@object
	.size		HEIGHT,(WIDTH - HEIGHT)
HEIGHT:
	.zero		4
	.type		WIDTH,@object
	.size		WIDTH,(BLOCK_WIDTH - WIDTH)
WIDTH:
	.zero		4
	.type		BLOCK_WIDTH,@object
	.size		BLOCK_WIDTH,(.L_2 - BLOCK_WIDTH)
BLOCK_WIDTH:
	.zero		4
.L_2:


//--------------------- .nv.constant4             --------------------------
	.section	.nv.constant4,"a",@progbits
	.align	8
	.align		8
.nv.constant4:
        /*0000*/ 	.dword	d_max


//--------------------- .text._Z10gpuCleanupPhS_  --------------------------
	.section	.text._Z10gpuCleanupPhS_,"ax",@progbits
	.align	128
        .global         _Z10gpuCleanupPhS_
        .type           _Z10gpuCleanupPhS_,@function
        .size           _Z10gpuCleanupPhS_,(.L_x_86 - _Z10gpuCleanupPhS_)
        .other          _Z10gpuCleanupPhS_,@"STO_CUDA_ENTRY STV_DEFAULT"
_Z10gpuCleanupPhS_:
.text._Z10gpuCleanupPhS_:
[----:B------:R-:W-:Y:S08]  /*0000*/  LDC R1, c[0x0][0x37c] ;  /* 0x0000df00ff017b82 */ /* 0x000ff00000000800 */
[----:B------:R-:W0:Y:S02]  /*0010*/  LDC.64 R2, c[0x3][RZ] ;  /* 0x00c00000ff027b82 */ /* 0x000e240000000a00 */
[----:B0-----:R-:W-:-:S05]  /*0020*/  IMAD R2, R2, R3, RZ ;  /* 0x0000000302027224 */ /* 0x001fca00078e02ff */
[----:B------:R-:W-:-:S13]  /*0030*/  ISETP.GE.AND P0, PT, R2, 0x1, PT ;  /* 0x000000010200780c */ /* 0x000fda0003f06270 */
[----:B------:R-:W-:Y:S05]  /*0040*/  @!P0 EXIT ;  /* 0x000000000000894d */ /* 0x000fea0003800000 */
[C---:B------:R-:W-:Y:S01]  /*0050*/  ISETP.GE.U32.AND P0, PT, R2.reuse, 0x4, PT ;  /* 0x000000040200780c */ /* 0x040fe20003f06070 */
[----:B------:R-:W0:Y:S01]  /*0060*/  LDCU.64 UR12, c[0x0][0x358] ;  /* 0x00006b00ff0c77ac */ /* 0x000e220008000a00 */
[----:B------:R-:W-:Y:S01]  /*0070*/  LOP3.LUT R0, R2, 0x3, RZ, 0xc0, !PT ;  /* 0x0000000302007812 */ /* 0x000fe200078ec0ff */
[----:B------:R-:W-:-:S10]  /*0080*/  IMAD.MOV.U32 R4, RZ, RZ, RZ ;  /* 0x000000ffff047224 */ /* 0x000fd400078e00ff */
[----:B------:R-:W-:Y:S05]  /*0090*/  @!P0 BRA `(.L_x_0) ;  /* 0x0000000800d48947 */ /* 0x000fea0003800000 */
[----:B------:R-:W1:Y:S01]  /*00a0*/  LDCU.128 UR8, c[0x0][0x380] ;  /* 0x00007000ff0877ac */ /* 0x000e620008000c00 */
[----:B------:R-:W-:-:S05]  /*00b0*/  LOP3.LUT R4, R2, 0x7ffffffc, RZ, 0xc0, !PT ;  /* 0x7ffffffc02047812 */ /* 0x000fca00078ec0ff */
[----:B------:R-:W-:-:S05]  /*00c0*/  IMAD.MOV R5, RZ, RZ, -R4 ;  /* 0x000000ffff057224 */ /* 0x000fca00078e0a04 */
[----:B------:R-:W-:Y:S01]  /*00d0*/  ISETP.GE.AND P0, PT, R5, RZ, PT ;  /* 0x000000ff0500720c */ /* 0x000fe20003f06270 */
[----:B-1----:R-:W-:Y:S02]  /*00e0*/  UIADD3 UR4, UP1, UPT, UR10, 0x3, URZ ;  /* 0x000000030a047890 */ /* 0x002fe4000ff3e0ff */
[----:B------:R-:W-:Y:S02]  /*00f0*/  UIADD3 UR6, UP0, UPT, UR8, 0x1, URZ ;  /* 0x0000000108067890 */ /* 0x000fe4000ff1e0ff */
[----:B------:R-:W-:Y:S02]  /*0100*/  UIADD3.X UR5, UPT, UPT, URZ, UR11, URZ, UP1, !UPT ;  /* 0x0000000bff057290 */ /* 0x000fe40008ffe4ff */
[----:B------:R-:W-:Y:S01]  /*0110*/  UIADD3.X UR7, UPT, UPT, URZ, UR9, URZ, UP0, !UPT ;  /* 0x00000009ff077290 */ /* 0x000fe200087fe4ff */
[----:B------:R-:W-:Y:S02]  /*0120*/  IMAD.U32 R2, RZ, RZ, UR4 ;  /* 0x00000004ff027e24 */ /* 0x000fe4000f8e00ff */
[----:B------:R-:W-:-:S02]  /*0130*/  IMAD.U32 R6, RZ, RZ, UR6 ;  /* 0x00000006ff067e24 */ /* 0x000fc4000f8e00ff */
[----:B------:R-:W-:Y:S02]  /*0140*/  IMAD.U32 R3, RZ, RZ, UR5 ;  /* 0x00000005ff037e24 */ /* 0x000fe4000f8e00ff */
[----:B------:R-:W-:Y:S01]  /*0150*/  IMAD.U32 R7, RZ, RZ, UR7 ;  /* 0x00000007ff077e24 */ /* 0x000fe2000f8e00ff */
[----:B------:R-:W-:Y:S06]  /*0160*/  @P0 BRA `(.L_x_1) ;  /* 0x00000008002c0947 */ /* 0x000fec0003800000 */
[----:B------:R-:W-:Y:S01]  /*0170*/  IMAD.MOV R8, RZ, RZ, -R5 ;  /* 0x000000ffff087224 */ /* 0x000fe200078e0a05 */
[----:B------:R-:W-:-:S04]  /*0180*/  PLOP3.LUT P0, PT, PT, PT, PT, 0x80, 0x8 ;  /* 0x000000000008781c */ /* 0x000fc80003f0f070 */
[----:B------:R-:W-:-:S13]  /*0190*/  ISETP.GT.AND P1, PT, R8, 0xc, PT ;  /* 0x0000000c0800780c */ /* 0x000fda0003f24270 */
[----:B------:R-:W-:Y:S05]  /*01a0*/  @!P1 BRA `(.L_x_2) ;  /* 0x0000000400389947 */ /* 0x000fea0003800000 */
[----:B------:R-:W-:-:S13]  /*01b0*/  PLOP3.LUT P0, PT, PT, PT, PT, 0x8, 0x80 ;  /* 0x000000000080781c */ /* 0x000fda0003f0e170 */
.L_x_3:
[----:B0-----:R-:W2:Y:S01]  /*01c0*/  LDG.E.U8 R8, desc[UR12][R6.64+-0x1] ;  /* 0xffffff0c06087981 */ /* 0x001ea2000c1e1100 */
[----:B------:R-:W-:Y:S01]  /*01d0*/  IMAD.MOV.U32 R9, RZ, RZ, 0xff ;  /* 0x000000ffff097424 */ /* 0x000fe200078e00ff */
[----:B--2---:R-:W-:-:S13]  /*01e0*/  ISETP.NE.AND P1, PT, R8, 0xff, PT ;  /* 0x000000ff0800780c */ /* 0x004fda0003f25270 */
[----:B------:R-:W-:Y:S04]  /*01f0*/  @P1 STG.E.U8 desc[UR12][R2.64+-0x3], RZ ;  /* 0xfffffdff02001986 */ /* 0x000fe8000c10110c */
[----:B------:R-:W-:Y:S04]  /*0200*/  @!P1 STG.E.U8 desc[UR12][R2.64+-0x3], R9 ;  /* 0xfffffd0902009986 */ /* 0x000fe8000c10110c */
[----:B------:R-:W2:Y:S01]  /*0210*/  LDG.E.U8 R8, desc[UR12][R6.64] ;  /* 0x0000000c06087981 */ /* 0x000ea2000c1e1100 */
        /* <DEDUP_REMOVED lines=9> */
[----:B------:R-:W2:Y:S02]  /*02b0*/  LDG.E.U8 R8, desc[UR12][R6.64+0x2] ;  /* 0x0000020c06087981 */ /* 0x000ea4000c1e1100 */
        /* <DEDUP_REMOVED lines=38> */
[----:B------:R0:W-:Y:S04]  /*0520*/  @!P1 STG.E.U8 desc[UR12][R2.64+0x9], R9 ;  /* 0x0000090902009986 */ /* 0x0001e8000c10110c */
        /* <DEDUP_REMOVED lines=8> */
[----:B------:R1:W2:Y:S01]  /*05b0*/  LDG.E.U8 R8, desc[UR12][R6.64+0xe] ;  /* 0x00000e0c06087981 */ /* 0x0002a2000c1e1100 */
[----:B------:R-:W-:Y:S02]  /*05c0*/  IMAD.MOV.U32 R12, RZ, RZ, 0xff ;  /* 0x000000ffff0c7424 */ /* 0x000fe400078e00ff */
[----:B------:R-:W-:Y:S01]  /*05d0*/  VIADD R5, R5, 0x10 ;  /* 0x0000001005057836 */ /* 0x000fe20000000000 */
[----:B-1----:R-:W-:-:S05]  /*05e0*/  IADD3 R6, P2, PT, R6, 0x10, RZ ;  /* 0x0000001006067810 */ /* 0x002fca0007f5e0ff */
[----:B------:R-:W-:Y:S01]  /*05f0*/  IMAD.X R7, RZ, RZ, R7, P2 ;  /* 0x000000ffff077224 */ /* 0x000fe200010e0607 */
[----:B--2---:R-:W-:Y:S02]  /*0600*/  ISETP.NE.AND P1, PT, R8, 0xff, PT ;  /* 0x000000ff0800780c */ /* 0x004fe40003f25270 */
[----:B------:R-:W-:-:S05]  /*0610*/  IADD3 R8, P3, PT, R2, 0x10, RZ ;  /* 0x0000001002087810 */ /* 0x000fca0007f7e0ff */
[----:B0-----:R-:W-:-:S06]  /*0620*/  IMAD.X R9, RZ, RZ, R3, P3 ;  /* 0x000000ffff097224 */ /* 0x001fcc00018e0603 */
[----:B------:R-:W-:Y:S04]  /*0630*/  @P1 STG.E.U8 desc[UR12][R2.64+0xc], RZ ;  /* 0x00000cff02001986 */ /* 0x000fe8000c10110c */
[----:B------:R0:W-:Y:S01]  /*0640*/  @!P1 STG.E.U8 desc[UR12][R2.64+0xc], R12 ;  /* 0x00000c0c02009986 */ /* 0x0001e2000c10110c */
[----:B------:R-:W-:Y:S01]  /*0650*/  ISETP.GE.AND P1, PT, R5, -0xc, PT ;  /* 0xfffffff40500780c */ /* 0x000fe20003f26270 */
[----:B0-----:R-:W-:Y:S02]  /*0660*/  IMAD.MOV.U32 R2, RZ, RZ, R8 ;  /* 0x000000ffff027224 */ /* 0x001fe400078e0008 */
[----:B------:R-:W-:-:S10]  /*0670*/  IMAD.MOV.U32 R3, RZ, RZ, R9 ;  /* 0x000000ffff037224 */ /* 0x000fd400078e0009 */
[----:B------:R-:W-:Y:S05]  /*0680*/  @!P1 BRA `(.L_x_3) ;  /* 0xfffffff800cc9947 */ /* 0x000fea000383ffff */
.L_x_2:
[----:B------:R-:W-:-:S05]  /*0690*/  IMAD.MOV R8, RZ, RZ, -R5 ;  /* 0x000000ffff087224 */ /* 0x000fca00078e0a05 */
[----:B------:R-:W-:-:S13]  /*06a0*/  ISETP.GT.AND P1, PT, R8, 0x4, PT ;  /* 0x000000040800780c */ /* 0x000fda0003f24270 */
[----:B------:R-:W-:Y:S05]  /*06b0*/  @!P1 BRA `(.L_x_4) ;  /* 0x0000000000d09947 */ /* 0x000fea0003800000 */
        /* <DEDUP_REMOVED lines=9> */
[----:B------:R0:W-:Y:S04]  /*0750*/  @!P0 STG.E.U8 desc[UR12][R2.64+-0x2], R10 ;  /* 0xfffffe0a02008986 */ /* 0x0001e8000c10110c */
[----:B------:R-:W2:Y:S01]  /*0760*/  LDG.E.U8 R8, desc[UR12][R6.64+0x1] ;  /* 0x0000010c06087981 */ /* 0x000ea2000c1e1100 */
[----:B------:R-:W-:Y:S01]  /*0770*/  IMAD.MOV.U32 R11, RZ, RZ, 0xff ;  /* 0x000000ffff0b7424 */ /* 0x000fe200078e00ff */
[----:B--2---:R-:W-:-:S13]  /*0780*/  ISETP.NE.AND P0, PT, R8, 0xff, PT ;  /* 0x000000ff0800780c */ /* 0x004fda0003f05270 */
[----:B------:R-:W-:Y:S04]  /*0790*/  @P0 STG.E.U8 desc[UR12][R2.64+-0x1], RZ ;  /* 0xffffffff02000986 */ /* 0x000fe8000c10110c */
[----:B------:R1:W-:Y:S04]  /*07a0*/  @!P0 STG.E.U8 desc[UR12][R2.64+-0x1], R11 ;  /* 0xffffff0b02008986 */ /* 0x0003e8000c10110c */
[----:B------:R-:W2:Y:S02]  /*07b0*/  LDG.E.U8 R8, desc[UR12][R6.64+0x2] ;  /* 0x0000020c06087981 */ /* 0x000ea4000c1e1100 */
[----:B--2---:R-:W-:-:S13]  /*07c0*/  ISETP.NE.AND P0, PT, R8, 0xff, PT ;  /* 0x000000ff0800780c */ /* 0x004fda0003f05270 */
[----:B------:R-:W-:Y:S04]  /*07d0*/  @P0 STG.E.U8 desc[UR12][R2.64], RZ ;  /* 0x000000ff02000986 */ /* 0x000fe8000c10110c */
[----:B------:R2:W-:Y:S04]  /*07e0*/  @!P0 STG.E.U8 desc[UR12][R2.64], R9 ;  /* 0x0000000902008986 */ /* 0x0005e8000c10110c */
[----:B------:R-:W3:Y:S01]  /*07f0*/  LDG.E.U8 R8, desc[UR12][R6.64+0x3] ;  /* 0x0000030c06087981 */ /* 0x000ee2000c1e1100 */
[----:B0-----:R-:W-:Y:S01]  /*0800*/  IADD3 R10, P2, PT, R2, 0x4, RZ ;  /* 0x00000004020a7810 */ /* 0x001fe20007f5e0ff */
[----:B------:R-:W-:-:S04]  /*0810*/  IMAD.MOV.U32 R12, RZ, RZ, 0xff ;  /* 0x000000ffff0c7424 */ /* 0x000fc800078e00ff */
[----:B-1----:R-:W-:Y:S01]  /*0820*/  IMAD.X R11, RZ, RZ, R3, P2 ;  /* 0x000000ffff0b7224 */ /* 0x002fe200010e0603 */
[----:B---3--:R-:W-:Y:S02]  /*0830*/  ISETP.NE.AND P0, PT, R8, 0xff, PT ;  /* 0x000000ff0800780c */ /* 0x008fe40003f05270 */
[----:B------:R-:W-:-:S05]  /*0840*/  IADD3 R8, P1, PT, R6, 0x4, RZ ;  /* 0x0000000406087810 */ /* 0x000fca0007f3e0ff */
[----:B--2---:R-:W-:-:S06]  /*0850*/  IMAD.X R9, RZ, RZ, R7, P1 ;  /* 0x000000ffff097224 */ /* 0x004fcc00008e0607 */
[----:B------:R-:W-:Y:S01]  /*0860*/  @!P0 PRMT R7, R12, 0x7610, R7 ;  /* 0x000076100c078816 */ /* 0x000fe20000000007 */
[----:B------:R0:W-:Y:S04]  /*0870*/  @P0 STG.E.U8 desc[UR12][R2.64+0x1], RZ ;  /* 0x000001ff02000986 */ /* 0x0001e8000c10110c */
[----:B------:R1:W-:Y:S04]  /*0880*/  @!P0 STG.E.U8 desc[UR12][R10.64+-0x3], R7 ;  /* 0xfffffd070a008986 */ /* 0x0003e8000c10110c */
[----:B------:R-:W2:Y:S01]  /*0890*/  LDG.E.U8 R12, desc[UR12][R8.64] ;  /* 0x0000000c080c7981 */ /* 0x000ea2000c1e1100 */
[----:B------:R-:W-:Y:S01]  /*08a0*/  IMAD.MOV.U32 R6, RZ, RZ, 0xff ;  /* 0x000000ffff067424 */ /* 0x000fe200078e00ff */
[----:B--2---:R-:W-:-:S13]  /*08b0*/  ISETP.NE.AND P0, PT, R12, 0xff, PT ;  /* 0x000000ff0c00780c */ /* 0x004fda0003f05270 */
[----:B0-----:R-:W-:Y:S01]  /*08c0*/  @!P0 PRMT R3, R6, 0x7610, R3 ;  /* 0x0000761006038816 */ /* 0x001fe20000000003 */
[----:B------:R-:W-:Y:S04]  /*08d0*/  @P0 STG.E.U8 desc[UR12][R10.64+-0x2], RZ ;  /* 0xfffffeff0a000986 */ /* 0x000fe8000c10110c */
[----:B------:R0:W-:Y:S04]  /*08e0*/  @!P0 STG.E.U8 desc[UR12][R10.64+-0x2], R3 ;  /* 0xfffffe030a008986 */ /* 0x0001e8000c10110c */
[----:B------:R-:W2:Y:S01]  /*08f0*/  LDG.E.U8 R6, desc[UR12][R8.64+0x1] ;  /* 0x0000010c08067981 */ /* 0x000ea2000c1e1100 */
[----:B------:R-:W-:Y:S01]  /*0900*/  IMAD.MOV.U32 R12, RZ, RZ, 0xff ;  /* 0x000000ffff0c7424 */ /* 0x000fe200078e00ff */
[----:B--2---:R-:W-:-:S13]  /*0910*/  ISETP.NE.AND P0, PT, R6, 0xff, PT ;  /* 0x000000ff0600780c */ /* 0x004fda0003f05270 */
[----:B------:R2:W-:Y:S04]  /*0920*/  @P0 STG.E.U8 desc[UR12][R10.64+-0x1], RZ ;  /* 0xffffffff0a000986 */ /* 0x0005e8000c10110c */
[----:B------:R2:W-:Y:S04]  /*0930*/  @!P0 STG.E.U8 desc[UR12][R10.64+-0x1], R12 ;  /* 0xffffff0c0a008986 */ /* 0x0005e8000c10110c */
[----:B------:R-:W3:Y:S01]  /*0940*/  LDG.E.U8 R2, desc[UR12][R8.64+0x2] ;  /* 0x0000020c08027981 */ /* 0x000ee2000c1e1100 */
[----:B------:R-:W-:Y:S01]  /*0950*/  IMAD.MOV.U32 R13, RZ, RZ, 0xff ;  /* 0x000000ffff0d7424 */ /* 0x000fe200078e00ff */
[----:B------:R-:W-:Y:S01]  /*0960*/  IADD3 R6, P1, PT, R8, 0x4, RZ ;  /* 0x0000000408067810 */ /* 0x000fe20007f3e0ff */
[----:B------:R-:W-:-:S04]  /*0970*/  VIADD R5, R5, 0x4 ;  /* 0x0000000405057836 */ /* 0x000fc80000000000 */
[----:B------:R-:W-:Y:S02]  /*0980*/  VIADD R5, R5, 0x4 ;  /* 0x0000000405057836 */ /* 0x000fe40000000000 */
[----:B-1----:R-:W-:Y:S01]  /*0990*/  IMAD.X R7, RZ, RZ, R9, P1 ;  /* 0x000000ffff077224 */ /* 0x002fe200008e0609 */
[----:B---3--:R-:W-:Y:S02]  /*09a0*/  ISETP.NE.AND P0, PT, R2, 0xff, PT ;  /* 0x000000ff0200780c */ /* 0x008fe40003f05270 */
[----:B------:R-:W-:-:S05]  /*09b0*/  IADD3 R2, P2, PT, R10, 0x4, RZ ;  /* 0x000000040a027810 */ /* 0x000fca0007f5e0ff */
[----:B0-----:R-:W-:-:S06]  /*09c0*/  IMAD.X R3, RZ, RZ, R11, P2 ;  /* 0x000000ffff037224 */ /* 0x001fcc00010e060b */
[----:B------:R2:W-:Y:S04]  /*09d0*/  @P0 STG.E.U8 desc[UR12][R10.64], RZ ;  /* 0x000000ff0a000986 */ /* 0x0005e8000c10110c */
[----:B------:R2:W-:Y:S01]  /*09e0*/  @!P0 STG.E.U8 desc[UR12][R10.64], R13 ;  /* 0x0000000d0a008986 */ /* 0x0005e2000c10110c */
[----:B------:R-:W-:-:S13]  /*09f0*/  PLOP3.LUT P0, PT, PT, PT, PT, 0x8, 0x80 ;  /* 0x000000000080781c */ /* 0x000fda0003f0e170 */
.L_x_4:
[----:B------:R-:W-:-:S13]  /*0a00*/  ISETP.NE.OR P0, PT, R5, RZ, P0 ;  /* 0x000000ff0500720c */ /* 0x000fda0000705670 */
[----:B------:R-:W-:Y:S05]  /*0a10*/  @!P0 BRA `(.L_x_0) ;  /* 0x0000000000748947 */ /* 0x000fea0003800000 */
.L_x_1:
[----:B0-----:R-:W3:Y:S01]  /*0a20*/  LDG.E.U8 R8, desc[UR12][R6.64+-0x1] ;  /* 0xffffff0c06087981 */ /* 0x001ee2000c1e1100 */
[----:B------:R-:W-:Y:S01]  /*0a30*/  IMAD.MOV.U32 R9, RZ, RZ, 0xff ;  /* 0x000000ffff097424 */ /* 0x000fe200078e00ff */
[----:B---3--:R-:W-:-:S13]  /*0a40*/  ISETP.NE.AND P0, PT, R8, 0xff, PT ;  /* 0x000000ff0800780c */ /* 0x008fda0003f05270 */
[----:B------:R-:W-:Y:S04]  /*0a50*/  @P0 STG.E.U8 desc[UR12][R2.64+-0x3], RZ ;  /* 0xfffffdff02000986 */ /* 0x000fe8000c10110c */
[----:B------:R0:W-:Y:S04]  /*0a60*/  @!P0 STG.E.U8 desc[UR12][R2.64+-0x3], R9 ;  /* 0xfffffd0902008986 */ /* 0x0001e8000c10110c */
[----:B------:R-:W3:Y:S01]  /*0a70*/  LDG.E.U8 R8, desc[UR12][R6.64] ;  /* 0x0000000c06087981 */ /* 0x000ee2000c1e1100 */
[----:B--2---:R-:W-:Y:S01]  /*0a80*/  IMAD.MOV.U32 R10, RZ, RZ, 0xff ;  /* 0x000000ffff0a7424 */ /* 0x004fe200078e00ff */
[----:B---3--:R-:W-:-:S13]  /*0a90*/  ISETP.NE.AND P0, PT, R8, 0xff, PT ;  /* 0x000000ff0800780c */ /* 0x008fda0003f05270 */
[----:B------:R-:W-:Y:S04]  /*0aa0*/  @P0 STG.E.U8 desc[UR12][R2.64+-0x2], RZ ;  /* 0xfffffeff02000986 */ /* 0x000fe8000c10110c */
[----:B------:R-:W-:Y:S04]  /*0ab0*/  @!P0 STG.E.U8 desc[UR12][R2.64+-0x2], R10 ;  /* 0xfffffe0a02008986 */ /* 0x000fe8000c10110c */
[----:B------:R-:W2:Y:S01]  /*0ac0*/  LDG.E.U8 R8, desc[UR12][R6.64+0x1] ;  /* 0x0000010c06087981 */ /* 0x000ea2000c1e1100 */
[----:B------:R-:W-:Y:S01]  /*0ad0*/  IMAD.MOV.U32 R11, RZ, RZ, 0xff ;  /* 0x000000ffff0b7424 */ /* 0x000fe200078e00ff */
        /* <DEDUP_REMOVED lines=13> */
[----:B------:R-:W-:Y:S01]  /*0bb0*/  ISETP.NE.AND P0, PT, R5, RZ, PT ;  /* 0x000000ff0500720c */ /* 0x000fe20003f05270 */
[----:B0-----:R-:W-:Y:S02]  /*0bc0*/  IMAD.MOV.U32 R2, RZ, RZ, R8 ;  /* 0x000000ffff027224 */ /* 0x001fe400078e0008 */
[----:B------:R-:W-:-:S10]  /*0bd0*/  IMAD.MOV.U32 R3, RZ, RZ, R9 ;  /* 0x000000ffff037224 */ /* 0x000fd400078e0009 */
[----:B------:R-:W-:Y:S05]  /*0be0*/  @P0 BRA `(.L_x_1) ;  /* 0xfffffffc008c0947 */ /* 0x000fea000383ffff */
.L_x_0:
[----:B------:R-:W-:-:S13]  /*0bf0*/  ISETP.NE.AND P0, PT, R0, RZ, PT ;  /* 0x000000ff0000720c */ /* 0x000fda0003f05270 */
[----:B0-----:R-:W-:Y:S05]  /*0c00*/  @!P0 EXIT ;  /* 0x000000000000894d */ /* 0x001fea0003800000 */
[----:B------:R-:W0:Y:S01]  /*0c10*/  LDCU.128 UR4, c[0x0][0x380] ;  /* 0x00007000ff0477ac */ /* 0x000e220008000c00 */
[----:B------:R-:W-:Y:S01]  /*0c20*/  IMAD.MOV R0, RZ, RZ, -R0 ;  /* 0x000000ffff007224 */ /* 0x000fe200078e0a00 */
[C---:B0-----:R-:W-:Y:S02]  /*0c30*/  IADD3 R6, P0, PT, R4.reuse, UR6, RZ ;  /* 0x0000000604067c10 */ /* 0x041fe4000ff1e0ff */
[----:B------:R-:W-:-:S03]  /*0c40*/  IADD3 R4, P1, PT, R4, UR4, RZ ;  /* 0x0000000404047c10 */ /* 0x000fc6000ff3e0ff */
[----:B------:R-:W-:Y:S02]  /*0c50*/  IMAD.X R7, RZ, RZ, UR7, P0 ;  /* 0x00000007ff077e24 */ /* 0x000fe400080e06ff */
[----:B------:R-:W-:-:S08]  /*0c60*/  IMAD.X R5, RZ, RZ, UR5, P1 ;  /* 0x00000005ff057e24 */ /* 0x000fd000088e06ff */
.L_x_5:
[----:B0-----:R-:W-:Y:S02]  /*0c70*/  IMAD.MOV.U32 R2, RZ, RZ, R4 ;  /* 0x000000ffff027224 */ /* 0x001fe400078e0004 */
[----:B------:R-:W-:-:S05]  /*0c80*/  IMAD.MOV.U32 R3, RZ, RZ, R5 ;  /* 0x000000ffff037224 */ /* 0x000fca00078e0005 */
[----:B------:R0:W3:Y:S01]  /*0c90*/  LDG.E.U8 R2, desc[UR12][R2.64] ;  /* 0x0000000c02027981 */ /* 0x0000e2000c1e1100 */
[----:B------:R-:W-:Y:S01]  /*0ca0*/  VIADD R0, R0, 0x1 ;  /* 0x0000000100007836 */ /* 0x000fe20000000000 */
[----:B------:R-:W-:Y:S01]  /*0cb0*/  IADD3 R4, P1, PT, R4, 0x1, RZ ;  /* 0x0000000104047810 */ /* 0x000fe20007f3e0ff */
[----:B------:R-:W-:-:S03]  /*0cc0*/  IMAD.MOV.U32 R8, RZ, RZ, 0xff ;  /* 0x000000ffff087424 */ /* 0x000fc600078e00ff */
[----:B------:R-:W-:Y:S01]  /*0cd0*/  ISETP.NE.AND P2, PT, R0, RZ, PT ;  /* 0x000000ff0000720c */ /* 0x000fe20003f45270 */
[----:B------:R-:W-:Y:S02]  /*0ce0*/  IMAD.X R5, RZ, RZ, R5, P1 ;  /* 0x000000ffff057224 */ /* 0x000fe400008e0605 */
[----:B0-----:R-:W-:Y:S01]  /*0cf0*/  IMAD.MOV.U32 R3, RZ, RZ, R7 ;  /* 0x000000ffff037224 */ /* 0x001fe200078e0007 */
[----:B---3--:R-:W-:Y:S01]  /*0d00*/  ISETP.NE.AND P0, PT, R2, 0xff, PT ;  /* 0x000000ff0200780c */ /* 0x008fe20003f05270 */
[----:B------:R-:W-:-:S12]  /*0d10*/  IMAD.MOV.U32 R2, RZ, RZ, R6 ;  /* 0x000000ffff027224 */ /* 0x000fd800078e0006 */
[----:B------:R0:W-:Y:S04]  /*0d20*/  @P0 STG.E.U8 desc[UR12][R2.64], RZ ;  /* 0x000000ff02000986 */ /* 0x0001e8000c10110c */
[----:B------:R0:W-:Y:S01]  /*0d30*/  @!P0 STG.E.U8 desc[UR12][R2.64], R8 ;  /* 0x0000000802008986 */ /* 0x0001e2000c10110c */
[----:B------:R-:W-:-:S05]  /*0d40*/  IADD3 R6, P0, PT, R2, 0x1, RZ ;  /* 0x0000000102067810 */ /* 0x000fca0007f1e0ff */
[----:B------:R-:W-:Y:S01]  /*0d50*/  IMAD.X R7, RZ, RZ, R3, P0 ;  /* 0x000000ffff077224 */ /* 0x000fe200000e0603 */
[----:B------:R-:W-:Y:S07]  /*0d60*/  @P2 BRA `(.L_x_5) ;  /* 0xfffffffc00c02947 */ /* 0x000fee000383ffff */
[----:B------:R-:W-:Y:S05]  /*0d70*/  EXIT ;  /* 0x000000000000794d */ /* 0x000fea0003800000 */
.L_x_6:
[----:B------:R-:W-:-:S00]  /*0d80*/  BRA `(.L_x_6) ;  /* 0xfffffffc00fc7947 */ /* 0x000fc0000383ffff */
[----:B------:R-:W-:-:S00]  /*0d90*/  NOP ;  /* 0x0000000000007918 */ /* 0x000fc00000000000 */
        /* <DEDUP_REMOVED lines=14> */
.L_x_86:


//--------------------- .text._Z12gpuThresholdPhS_ --------------------------
	.section	.text._Z12gpuThresholdPhS_,"ax",@progbits
	.align	128
        .global         _Z12gpuThresholdPhS_
        .type           _Z12gpuThresholdPhS_,@function
        .size           _Z12gpuThresholdPhS_,(.L_x_87 - _Z12gpuThresholdPhS_)
        .other          _Z12gpuThresholdPhS_,@"STO_CUDA_ENTRY STV_DEFAULT"
_Z12gpuThresholdPhS_:
.text._Z12gpuThresholdPhS_:
[----:B------:R-:W-:Y:S08]  /*0000*/  LDC R1, c[0x0][0x37c] ;  /* 0x0000df00ff017b82 */ /* 0x000ff00000000800 */
[----:B------:R-:W0:Y:S02]  /*0010*/  LDC.64 R2, c[0x3][RZ] ;  /* 0x00c00000ff027b82 */ /* 0x000e240000000a00 */
[----:B0-----:R-:W-:-:S05]  /*0020*/  IMAD R2, R2, R3, RZ ;  /* 0x0000000302027224 */ /* 0x001fca00078e02ff */
[----:B------:R-:W-:-:S13]  /*0030*/  ISETP.GE.AND P0, PT, R2, 0x1, PT ;  /* 0x000000010200780c */ /* 0x000fda0003f06270 */
[----:B------:R-:W-:Y:S05]  /*0040*/  @!P0 EXIT ;  /* 0x000000000000894d */ /* 0x000fea0003800000 */
[----:B------:R-:W0:Y:S01]  /*0050*/  LDCU.64 UR6, c[0x0][0x380] ;  /* 0x00007000ff0677ac */ /* 0x000e220008000a00 */
[C---:B------:R-:W-:Y:S01]  /*0060*/  ISETP.GE.U32.AND P0, PT, R2.reuse, 0x4, PT ;  /* 0x000000040200780c */ /* 0x040fe20003f06070 */
[----:B------:R-:W-:Y:S01]  /*0070*/  IMAD.MOV.U32 R3, RZ, RZ, RZ ;  /* 0x000000ffff037224 */ /* 0x000fe200078e00ff */
[----:B------:R-:W-:Y:S01]  /*0080*/  LOP3.LUT R0, R2, 0x3, RZ, 0xc0, !PT ;  /* 0x0000000302007812 */ /* 0x000fe200078ec0ff */
[----:B------:R-:W-:Y:S01]  /*0090*/  UMOV UR4, 0x1 ;  /* 0x0000000100047882 */ /* 0x000fe20000000000 */
[----:B------:R-:W-:Y:S01]  /*00a0*/  UMOV UR5, 0x0 ;  /* 0x0000000000057882 */ /* 0x000fe20000000000 */
[----:B------:R-:W1:Y:S01]  /*00b0*/  LDCU.64 UR8, c[0x0][0x358] ;  /* 0x00006b00ff0877ac */ /* 0x000e620008000a00 */
[----:B0-----:R-:W-:-:S07]  /*00c0*/  UIMAD.WIDE.U32 UR4, UR6, 0x1, UR4 ;  /* 0x00000001060478a5 */ /* 0x001fce000f8e0004 */
[----:B------:R-:W-:Y:S05]  /*00d0*/  @!P0 BRA `(.L_x_7) ;  /* 0x0000000000c88947 */ /* 0x000fea0003800000 */
[----:B------:R-:W-:Y:S01]  /*00e0*/  UIADD3 UR6, UPT, UPT, UR5, UR7, URZ ;  /* 0x0000000705067290 */ /* 0x000fe2000fffe0ff */
[----:B------:R-:W-:Y:S01]  /*00f0*/  LOP3.LUT R3, R2, 0x7ffffffc, RZ, 0xc0, !PT ;  /* 0x7ffffffc02037812 */ /* 0x000fe200078ec0ff */
[----:B------:R-:W-:Y:S02]  /*0100*/  IMAD.U32 R5, RZ, RZ, UR5 ;  /* 0x00000005ff057e24 */ /* 0x000fe4000f8e00ff */
[----:B------:R-:W-:Y:S02]  /*0110*/  IMAD.U32 R4, RZ, RZ, UR4 ;  /* 0x00000004ff047e24 */ /* 0x000fe4000f8e00ff */
[----:B------:R-:W-:Y:S02]  /*0120*/  IMAD.MOV R6, RZ, RZ, -R3 ;  /* 0x000000ffff067224 */ /* 0x000fe400078e0a03 */
[----:B------:R-:W-:-:S07]  /*0130*/  IMAD.U32 R5, RZ, RZ, UR6 ;  /* 0x00000006ff057e24 */ /* 0x000fce000f8e00ff */
.L_x_15:
[----:B-1----:R-:W2:Y:S01]  /*0140*/  LDG.E.U8 R8, desc[UR8][R4.64+-0x1] ;  /* 0xffffff0804087981 */ /* 0x002ea2000c1e1100 */
[----:B------:R-:W-:Y:S01]  /*0150*/  IMAD.MOV.U32 R7, RZ, RZ, 0xff ;  /* 0x000000ffff077424 */ /* 0x000fe200078e00ff */
[----:B--2---:R-:W-:-:S13]  /*0160*/  ISETP.GE.U32.AND P0, PT, R8, 0x33, PT ;  /* 0x000000330800780c */ /* 0x004fda0003f06070 */
[----:B------:R0:W-:Y:S01]  /*0170*/  @P0 STG.E.U8 desc[UR8][R4.64+-0x1], R7 ;  /* 0xffffff0704000986 */ /* 0x0001e2000c101108 */
[----:B------:R-:W-:Y:S05]  /*0180*/  @P0 BRA `(.L_x_8) ;  /* 0x0000000000100947 */ /* 0x000fea0003800000 */
[----:B------:R-:W-:Y:S01]  /*0190*/  ISETP.GE.U32.AND P0, PT, R8, 0x1a, PT ;  /* 0x0000001a0800780c */ /* 0x000fe20003f06070 */
[----:B0-----:R-:W-:-:S12]  /*01a0*/  IMAD.MOV.U32 R7, RZ, RZ, 0x19 ;  /* 0x00000019ff077424 */ /* 0x001fd800078e00ff */
[----:B------:R1:W-:Y:S04]  /*01b0*/  @P0 STG.E.U8 desc[UR8][R4.64+-0x1], R7 ;  /* 0xffffff0704000986 */ /* 0x0003e8000c101108 */
[----:B------:R1:W-:Y:S02]  /*01c0*/  @!P0 STG.E.U8 desc[UR8][R4.64+-0x1], RZ ;  /* 0xffffffff04008986 */ /* 0x0003e4000c101108 */
.L_x_8:
[----:B01----:R-:W2:Y:S01]  /*01d0*/  LDG.E.U8 R7, desc[UR8][R4.64] ;  /* 0x0000000804077981 */ /* 0x003ea2000c1e1100 */
[----:B------:R-:W-:-:S05]  /*01e0*/  VIADD R6, R6, 0x4 ;  /* 0x0000000406067836 */ /* 0x000fca0000000000 */
[----:B------:R-:W-:Y:S02]  /*01f0*/  ISETP.NE.AND P0, PT, R6, RZ, PT ;  /* 0x000000ff0600720c */ /* 0x000fe40003f05270 */
[----:B--2---:R-:W-:-:S13]  /*0200*/  ISETP.GT.U32.AND P1, PT, R7, 0x32, PT ;  /* 0x000000320700780c */ /* 0x004fda0003f24070 */
[----:B------:R-:W-:Y:S05]  /*0210*/  @P1 BRA `(.L_x_9) ;  /* 0x0000000000141947 */ /* 0x000fea0003800000 */
[----:B------:R-:W-:Y:S01]  /*0220*/  ISETP.GT.U32.AND P1, PT, R7, 0x19, PT ;  /* 0x000000190700780c */ /* 0x000fe20003f24070 */
[----:B------:R-:W-:-:S12]  /*0230*/  IMAD.MOV.U32 R7, RZ, RZ, 0x19 ;  /* 0x00000019ff077424 */ /* 0x000fd800078e00ff */
[----:B------:R0:W-:Y:S04]  /*0240*/  @!P1 STG.E.U8 desc[UR8][R4.64], RZ ;  /* 0x000000ff04009986 */ /* 0x0001e8000c101108 */
[----:B------:R0:W-:Y:S01]  /*0250*/  @P1 STG.E.U8 desc[UR8][R4.64], R7 ;  /* 0x0000000704001986 */ /* 0x0001e2000c101108 */
[----:B------:R-:W-:Y:S05]  /*0260*/  BRA `(.L_x_10) ;  /* 0x0000000000087947 */ /* 0x000fea0003800000 */
.L_x_9:
[----:B------:R-:W-:-:S05]  /*0270*/  IMAD.MOV.U32 R7, RZ, RZ, 0xff ;  /* 0x000000ffff077424 */ /* 0x000fca00078e00ff */
[----:B------:R1:W-:Y:S02]  /*0280*/  STG.E.U8 desc[UR8][R4.64], R7 ;  /* 0x0000000704007986 */ /* 0x0003e4000c101108 */
.L_x_10:
[----:B01----:R-:W2:Y:S02]  /*0290*/  LDG.E.U8 R7, desc[UR8][R4.64+0x1] ;  /* 0x0000010804077981 */ /* 0x003ea4000c1e1100 */
[----:B--2---:R-:W-:-:S13]  /*02a0*/  ISETP.GT.U32.AND P1, PT, R7, 0x32, PT ;  /* 0x000000320700780c */ /* 0x004fda0003f24070 */
[----:B------:R-:W-:Y:S05]  /*02b0*/  @P1 BRA `(.L_x_11) ;  /* 0x0000000000141947 */ /* 0x000fea0003800000 */
[----:B------:R-:W-:Y:S01]  /*02c0*/  ISETP.GT.U32.AND P1, PT, R7, 0x19, PT ;  /* 0x000000190700780c */ /* 0x000fe20003f24070 */
[----:B------:R-:W-:-:S12]  /*02d0*/  IMAD.MOV.U32 R7, RZ, RZ, 0x19 ;  /* 0x00000019ff077424 */ /* 0x000fd800078e00ff */
[----:B------:R1:W-:Y:S04]  /*02e0*/  @!P1 STG.E.U8 desc[UR8][R4.64+0x1], RZ ;  /* 0x000001ff04009986 */ /* 0x0003e8000c101108 */
[----:B------:R1:W-:Y:S01]  /*02f0*/  @P1 STG.E.U8 desc[UR8][R4.64+0x1], R7 ;  /* 0x0000010704001986 */ /* 0x0003e2000c101108 */
[----:B------:R-:W-:Y:S05]  /*0300*/  BRA `(.L_x_12) ;  /* 0x0000000000087947 */ /* 0x000fea0003800000 */
.L_x_11:
[----:B------:R-:W-:-:S05]  /*0310*/  IMAD.MOV.U32 R7, RZ, RZ, 0xff ;  /* 0x000000ffff077424 */ /* 0x000fca00078e00ff */
[----:B------:R0:W-:Y:S02]  /*0320*/  STG.E.U8 desc[UR8][R4.64+0x1], R7 ;  /* 0x0000010704007986 */ /* 0x0001e4000c101108 */
.L_x_12:
        /* <DEDUP_REMOVED lines=8> */
.L_x_13:
[----:B------:R-:W-:-:S05]  /*03b0*/  IMAD.MOV.U32 R7, RZ, RZ, 0xff ;  /* 0x000000ffff077424 */ /* 0x000fca00078e00ff */
[----:B------:R1:W-:Y:S02]  /*03c0*/  STG.E.U8 desc[UR8][R4.64+0x2], R7 ;  /* 0x0000020704007986 */ /* 0x0003e4000c101108 */
.L_x_14:
[----:B01----:R-:W-:-:S05]  /*03d0*/  IADD3 R4, P1, PT, R4, 0x4, RZ ;  /* 0x0000000404047810 */ /* 0x003fca0007f3e0ff */
[----:B------:R-:W-:Y:S01]  /*03e0*/  IMAD.X R5, RZ, RZ, R5, P1 ;  /* 0x000000ffff057224 */ /* 0x000fe200008e0605 */
[----:B------:R-:W-:Y:S07]  /*03f0*/  @P0 BRA `(.L_x_15) ;  /* 0xfffffffc00500947 */ /* 0x000fee000383ffff */
.L_x_7:
[----:B------:R-:W-:-:S13]  /*0400*/  ISETP.NE.AND P0, PT, R0, RZ, PT ;  /* 0x000000ff0000720c */ /* 0x000fda0003f05270 */
[----:B------:R-:W-:Y:S05]  /*0410*/  @!P0 BRA `(.L_x_16) ;  /* 0x00000000004c8947 */ /* 0x000fea0003800000 */
[----:B------:R-:W0:Y:S01]  /*0420*/  LDCU.64 UR4, c[0x0][0x380] ;  /* 0x00007000ff0477ac */ /* 0x000e220008000a00 */
[----:B------:R-:W-:Y:S01]  /*0430*/  IMAD.MOV R0, RZ, RZ, -R0 ;  /* 0x000000ffff007224 */ /* 0x000fe200078e0a00 */
[----:B0-----:R-:W-:-:S05]  /*0440*/  IADD3 R4, P0, PT, R3, UR4, RZ ;  /* 0x0000000403047c10 */ /* 0x001fca000ff1e0ff */
[----:B------:R-:W-:-:S08]  /*0450*/  IMAD.X R5, RZ, RZ, UR5, P0 ;  /* 0x00000005ff057e24 */ /* 0x000fd000080e06ff */
.L_x_19:
[----:B-1----:R-:W2:Y:S01]  /*0460*/  LDG.E.U8 R3, desc[UR8][R4.64] ;  /* 0x0000000804037981 */ /* 0x002ea2000c1e1100 */
        /* <DEDUP_REMOVED lines=9> */
.L_x_17:
[----:B------:R-:W-:-:S05]  /*0500*/  IMAD.MOV.U32 R3, RZ, RZ, 0xff ;  /* 0x000000ffff037424 */ /* 0x000fca00078e00ff */
[----:B------:R1:W-:Y:S02]  /*0510*/  STG.E.U8 desc[UR8][R4.64], R3 ;  /* 0x0000000304007986 */ /* 0x0003e4000c101108 */
.L_x_18:
[----:B01----:R-:W-:-:S05]  /*0520*/  IADD3 R4, P0, PT, R4, 0x1, RZ ;  /* 0x0000000104047810 */ /* 0x003fca0007f1e0ff */
[----:B------:R-:W-:Y:S01]  /*0530*/  IMAD.X R5, RZ, RZ, R5, P0 ;  /* 0x000000ffff057224 */ /* 0x000fe200000e0605 */
[----:B------:R-:W-:Y:S07]  /*0540*/  @P1 BRA `(.L_x_19) ;  /* 0xfffffffc00c41947 */ /* 0x000fee000383ffff */
.L_x_16:
[----:B------:R-:W0:Y:S01]  /*0550*/  LDC.64 R16, c[0x3][RZ] ;  /* 0x00c00000ff107b82 */ /* 0x000e220000000a00 */
[----:B------:R-:W2:Y:S01]  /*0560*/  LDCU.64 UR4, c[0x0][0x380] ;  /* 0x00007000ff0477ac */ /* 0x000ea20008000a00 */
[----:B------:R-:W-:Y:S01]  /*0570*/  VIMNMX R2, PT, PT, R2, 0x1, !PT ;  /* 0x0000000102027848 */ /* 0x000fe20007fe0100 */
[----:B------:R-:W-:Y:S01]  /*0580*/  IMAD.MOV.U32 R18, RZ, RZ, RZ ;  /* 0x000000ffff127224 */ /* 0x000fe200078e00ff */
[----:B------:R-:W3:Y:S01]  /*0590*/  LDCU UR6, c[0x0][0x388] ;  /* 0x00007100ff0677ac */ /* 0x000ee20008000800 */
[----:B------:R-:W-:-:S03]  /*05a0*/  IMAD.MOV.U32 R19, RZ, RZ, -0x1 ;  /* 0xffffffffff137424 */ /* 0x000fc600078e00ff */
[----:B------:R-:W4:Y:S01]  /*05b0*/  LDC R10, c[0x0][0x38c] ;  /* 0x0000e300ff0a7b82 */ /* 0x000f220000000800 */
[----:B------:R-:W5:Y:S01]  /*05c0*/  LDCU UR7, c[0x3][0x4] ;  /* 0x00c00080ff0777ac */ /* 0x000f620008000800 */
[----:B------:R-:W-:Y:S01]  /*05d0*/  IMAD.MOV R20, RZ, RZ, -R2 ;  /* 0x000000ffff147224 */ /* 0x000fe200078e0a02 */
[----:B------:R-:W1:Y:S05]  /*05e0*/  LDCU UR10, c[0x0][0x380] ;  /* 0x00007000ff0a77ac */ /* 0x000e6a0008000800 */
[----:B------:R-:W4:Y:S01]  /*05f0*/  LDC R11, c[0x0][0x384] ;  /* 0x0000e100ff0b7b82 */ /* 0x000f220000000800 */
[----:B--2---:R-:W-:Y:S01]  /*0600*/  UIADD3 UR4, UP0, UPT, UR4, 0x1, URZ ;  /* 0x0000000104047890 */ /* 0x004fe2000ff1e0ff */
[----:B---3--:R-:W-:Y:S01]  /*0610*/  IMAD.U32 R25, RZ, RZ, UR6 ;  /* 0x00000006ff197e24 */ /* 0x008fe2000f8e00ff */
[----:B0-----:R-:W-:-:S02]  /*0620*/  IABS R0, R17 ;  /* 0x0000001100007213 */ /* 0x001fc40000000000 */
[----:B------:R-:W-:Y:S01]  /*0630*/  UIADD3.X UR5, UPT, UPT, URZ, UR5, URZ, UP0, !UPT ;  /* 0x00000005ff057290 */ /* 0x000fe200087fe4ff */
[----:B------:R-:W-:Y:S01]  /*0640*/  LOP3.LUT R24, RZ, R17, RZ, 0x33, !PT ;  /* 0x00000011ff187212 */ /* 0x000fe200078e33ff */
[----:B-----5:R-:W-:Y:S01]  /*0650*/  IMAD.U32 R21, RZ, RZ, UR7 ;  /* 0x00000007ff157e24 */ /* 0x020fe2000f8e00ff */
[----:B------:R-:W0:Y:S01]  /*0660*/  I2F.RP R3, R0 ;  /* 0x0000000000037306 */ /* 0x000e220000209400 */
[----:B-1----:R-:W-:-:S07]  /*0670*/  IMAD.U32 R26, RZ, RZ, UR10 ;  /* 0x0000000aff1a7e24 */ /* 0x002fce000f8e00ff */
[----:B0-----:R-:W0:Y:S02]  /*0680*/  MUFU.RCP R3, R3 ;  /* 0x0000000300037308 */ /* 0x001e240000001000 */
[----:B0-----:R-:W-:-:S06]  /*0690*/  VIADD R14, R3, 0xffffffe ;  /* 0x0ffffffe030e7836 */ /* 0x001fcc0000000000 */
[----:B------:R0:W1:Y:S02]  /*06a0*/  F2I.FTZ.U32.TRUNC.NTZ R15, R14 ;  /* 0x0000000e000f7305 */ /* 0x000064000021f000 */
[----:B0-----:R-:W-:Y:S02]  /*06b0*/  IMAD.MOV.U32 R14, RZ, RZ, RZ ;  /* 0x000000ffff0e7224 */ /* 0x001fe400078e00ff */
[----:B-1----:R-:W-:-:S04]  /*06c0*/  IMAD.MOV R5, RZ, RZ, -R15 ;  /* 0x000000ffff057224 */ /* 0x002fc800078e0a0f */
[----:B------:R-:W-:-:S04]  /*06d0*/  IMAD R3, R5, R0, RZ ;  /* 0x0000000005037224 */ /* 0x000fc800078e02ff */
[----:B------:R-:W-:-:S04]  /*06e0*/  IMAD.HI.U32 R14, R15, R3, R14 ;  /* 0x000000030f0e7227 */ /* 0x000fc800078e000e */
[----:B------:R-:W-:Y:S02]  /*06f0*/  VIADD R15, R16, 0xffffffff ;  /* 0xffffffff100f7836 */ /* 0x000fe40000000000 */
[----:B------:R-:W-:Y:S02]  /*0700*/  VIADD R16, R17, 0xffffffff ;  /* 0xffffffff11107836 */ /* 0x000fe40000000000 */
[----:B------:R-:W-:Y:S02]  /*0710*/  IMAD.MOV R17, RZ, RZ, -R17 ;  /* 0x000000ffff117224 */ /* 0x000fe400078e0a11 */
[----:B----4-:R-:W-:-:S07]  /*0720*/  IMAD.MOV.U32 R22, RZ, RZ, R16 ;  /* 0x000000ffff167224 */ /* 0x010fce00078e0010 */
.L_x_45:
[----:B------:R-:W0:Y:S01]  /*0730*/  LDC R23, c[0x3][0x4] ;  /* 0x00c00100ff177b82 */ /* 0x000e220000000800 */
[----:B------:R-:W-:Y:S01]  /*0740*/  IABS R3, R18 ;  /* 0x0000001200037213 */ /* 0x000fe20000000000 */
[----:B------:R-:W-:Y:S02]  /*0750*/  IMAD.MOV.U32 R9, RZ, RZ, R10 ;  /* 0x000000ffff097224 */ /* 0x000fe400078e000a */
[----:B------:R-:W-:Y:S02]  /*0760*/  IMAD.MOV.U32 R8, RZ, RZ, R25 ;  /* 0x000000ffff087224 */ /* 0x000fe400078e0019 */
[----:B------:R-:W-:Y:S02]  /*0770*/  IMAD.HI.U32 R2, R14, R3, RZ ;  /* 0x000000030e027227 */ /* 0x000fe400078e00ff */
[----:B------:R-:W1:Y:S02]  /*0780*/  LDC.64 R12, c[0x0][0x380] ;  /* 0x0000e000ff0c7b82 */ /* 0x000e640000000a00 */
[----:B------:R-:W-:-:S02]  /*0790*/  IMAD.MOV R4, RZ, RZ, -R2 ;  /* 0x000000ffff047224 */ /* 0x000fc400078e0a02 */
[----:B------:R-:W-:Y:S01]  /*07a0*/  IMAD.MOV.U32 R10, RZ, RZ, R26 ;  /* 0x000000ffff0a7224 */ /* 0x000fe200078e001a */
[----:B0-----:R-:W-:-:S05]  /*07b0*/  IABS R6, R23 ;  /* 0x0000001700067213 */ /* 0x001fca0000000000 */
[----:B------:R-:W-:-:S05]  /*07c0*/  IMAD R3, R6, R4, R3 ;  /* 0x0000000406037224 */ /* 0x000fca00078e0203 */
[----:B------:R-:W-:-:S13]  /*07d0*/  ISETP.GT.U32.AND P1, PT, R0, R3, PT ;  /* 0x000000030000720c */ /* 0x000fda0003f24070 */
[----:B------:R-:W-:Y:S01]  /*07e0*/  @!P1 IMAD.IADD R3, R3, 0x1, -R6 ;  /* 0x0000000103039824 */ /* 0x000fe200078e0a06 */
[----:B-1----:R-:W-:Y:S01]  /*07f0*/  IADD3 R6, P4, PT, R21, R12, RZ ;  /* 0x0000000c15067210 */ /* 0x002fe20007f9e0ff */
[----:B------:R-:W-:Y:S01]  /*0800*/  @!P1 VIADD R2, R2, 0x1 ;  /* 0x0000000102029836 */ /* 0x000fe20000000000 */
[----:B------:R-:W-:Y:S02]  /*0810*/  ISETP.NE.AND P1, PT, R23, RZ, PT ;  /* 0x000000ff1700720c */ /* 0x000fe40003f25270 */
[----:B------:R-:W-:Y:S02]  /*0820*/  ISETP.GE.U32.AND P0, PT, R3, R0, PT ;  /* 0x000000000300720c */ /* 0x000fe40003f06070 */
[----:B------:R-:W-:Y:S02]  /*0830*/  LOP3.LUT R3, R18, R23, RZ, 0x3c, !PT ;  /* 0x0000001712037212 */ /* 0x000fe400078e3cff */
[----:B------:R-:W-:Y:S02]  /*0840*/  LEA.HI.X.SX32 R7, R21, R13, 0x1, P4 ;  /* 0x0000000d15077211 */ /* 0x000fe400020f0eff */
[----:B------:R-:W-:-:S07]  /*0850*/  ISETP.GE.AND P2, PT, R3, RZ, PT ;  /* 0x000000ff0300720c */ /* 0x000fce0003f46270 */
[----:B------:R-:W-:-:S06]  /*0860*/  @P0 VIADD R2, R2, 0x1 ;  /* 0x0000000102020836 */ /* 0x000fcc0000000000 */
[----:B------:R-:W-:Y:S01]  /*0870*/  @!P2 IMAD.MOV R2, RZ, RZ, -R2 ;  /* 0x000000ffff02a224 */ /* 0x000fe200078e0a02 */
[----:B------:R-:W-:Y:S02]  /*0880*/  @!P1 LOP3.LUT R2, RZ, R23, RZ, 0x33, !PT ;  /* 0x00000017ff029212 */ /* 0x000fe400078e33ff */
[----:B------:R-:W-:Y:S02]  /*0890*/  IADD3 R4, P2, PT, R19, R12, RZ ;  /* 0x0000000c13047210 */ /* 0x000fe40007f5e0ff */
[C---:B------:R-:W-:Y:S01]  /*08a0*/  ISETP.NE.AND P0, PT, R2.reuse, RZ, PT ;  /* 0x000000ff0200720c */ /* 0x040fe20003f05270 */
[----:B------:R-:W-:Y:S01]  /*08b0*/  IMAD.MOV R3, RZ, RZ, -R2 ;  /* 0x000000ffff037224 */ /* 0x000fe200078e0a02 */
[----:B------:R-:W-:Y:S02]  /*08c0*/  ISETP.GE.AND P1, PT, R2, R15, PT ;  /* 0x0000000f0200720c */ /* 0x000fe40003f26270 */
[----:B------:R-:W-:Y:S01]  /*08d0*/  IADD3 R2, P3, PT, R22, UR4, RZ ;  /* 0x0000000416027c10 */ /* 0x000fe2000ff7e0ff */
[----:B------:R-:W-:Y:S01]  /*08e0*/  IMAD R23, R23, R3, R18 ;  /* 0x0000000317177224 */ /* 0x000fe200078e0212 */
[----:B------:R-:W-:-:S02]  /*08f0*/  LEA.HI.X.SX32 R5, R19, R13, 0x1, P2 ;  /* 0x0000000d13057211 */ /* 0x000fc400010f0eff */
[----:B------:R-:W-:-:S05]  /*0900*/  LEA.HI.X.SX32 R3, R22, UR5, 0x1, P3 ;  /* 0x0000000516037c11 */ /* 0x000fca00098f0eff */
[----:B------:R-:W-:Y:S05]  /*0910*/  @!P0 BRA `(.L_x_20) ;  /* 0x0000000400f88947 */ /* 0x000fea0003800000 */
[----:B------:R-:W-:-:S13]  /*0920*/  ISETP.NE.AND P2, PT, R23, RZ, PT ;  /* 0x000000ff1700720c */ /* 0x000fda0003f45270 */
[----:B------:R-:W-:Y:S05]  /*0930*/  @!P2 BRA `(.L_x_21) ;  /* 0x000000000094a947 */ /* 0x000fea0003800000 */
[----:B------:R-:W-:Y:S02]  /*0940*/  ISETP.GE.AND P3, PT, R23, R16, PT ;  /* 0x000000101700720c */ /* 0x000fe40003f66270 */
[----:B------:R-:W-:-:S04]  /*0950*/  IADD3 R12, P0, PT, R24, UR4, RZ ;  /* 0x00000004180c7c10 */ /* 0x000fc8000ff1e0ff */
[----:B------:R-:W-:-:S07]  /*0960*/  LEA.HI.X.SX32 R13, R24, UR5, 0x1, P0 ;  /* 0x00000005180d7c11 */ /* 0x000fce00080f0eff */
[----:B------:R-:W-:Y:S05]  /*0970*/  @P3 BRA `(.L_x_22) ;  /* 0x0000000000483947 */ /* 0x000fea0003800000 */
[----:B------:R-:W2:Y:S02]  /*0980*/  LDG.E.U8 R25, desc[UR8][R10.64] ;  /* 0x000000080a197981 */ /* 0x000ea4000c1e1100 */
[----:B--2---:R-:W-:-:S13]  /*0990*/  ISETP.NE.AND P4, PT, R25, 0x19, PT ;  /* 0x000000191900780c */ /* 0x004fda0003f85270 */
[----:B------:R-:W2:Y:S04]  /*09a0*/  @!P4 LDG.E.U8 R25, desc[UR8][R12.64+-0x1] ;  /* 0xffffff080c19c981 */ /* 0x000ea8000c1e1100 */
[----:B------:R-:W3:Y:S01]  /*09b0*/  @!P4 LDG.E.U8 R27, desc[UR8][R12.64] ;  /* 0x000000080c1bc981 */ /* 0x000ee2000c1e1100 */
[----:B--2---:R-:W-:Y:S02]  /*09c0*/  @!P4 ISETP.NE.AND P0, PT, R25, 0xff, PT ;  /* 0x000000ff1900c80c */ /* 0x004fe40003f05270 */
[----:B------:R-:W-:Y:S02]  /*09d0*/  PRMT R25, RZ, 0x7610, R25 ;  /* 0x00007610ff197816 */ /* 0x000fe40000000019 */
[----:B------:R-:W-:Y:S02]  /*09e0*/  @!P4 SEL R26, RZ, 0x1, P0 ;  /* 0x00000001ff1ac807 */ /* 0x000fe40000000000 */
[----:B---3--:R-:W-:-:S02]  /*09f0*/  @!P4 ISETP.NE.AND P5, PT, R27, 0xff, PT ;  /* 0x000000ff1b00c80c */ /* 0x008fc40003fa5270 */
[----:B------:R-:W-:Y:S02]  /*0a00*/  @!P4 PRMT R25, R26, 0x7610, R25 ;  /* 0x000076101a19c816 */ /* 0x000fe40000000019 */
[----:B------:R-:W-:Y:S02]  /*0a10*/  PLOP3.LUT P0, PT, PT, PT, PT, 0x8, 0x80 ;  /* 0x000000000080781c */ /* 0x000fe40003f0e170 */
[----:B------:R-:W-:-:S04]  /*0a20*/  @!P4 SEL R26, R25, 0x1, P5 ;  /* 0x00000001191ac807 */ /* 0x000fc80002800000 */
[----:B------:R-:W-:Y:S01]  /*0a30*/  @!P4 PRMT R25, R26, 0x7610, R25 ;  /* 0x000076101a19c816 */ /* 0x000fe20000000019 */
[----:B------:R-:W-:Y:S06]  /*0a40*/  @P4 BRA `(.L_x_23) ;  /* 0x0000000000b84947 */ /* 0x000fec0003800000 */
[----:B------:R-:W2:Y:S01]  /*0a50*/  LDG.E.U8 R12, desc[UR8][R12.64+0x1] ;  /* 0x000001080c0c7981 */ /* 0x000ea2000c1e1100 */
[----:B------:R-:W-:Y:S02]  /*0a60*/  PLOP3.LUT P0, PT, PT, PT, PT, 0x80, 0x8 ;  /* 0x000000000008781c */ /* 0x000fe40003f0f070 */
[----:B--2---:R-:W-:-:S04]  /*0a70*/  ISETP.NE.AND P4, PT, R12, 0xff, PT ;  /* 0x000000ff0c00780c */ /* 0x004fc80003f85270 */
[----:B------:R-:W-:Y:S01]  /*0a80*/  SEL R25, R25, 0x1, P4 ;  /* 0x0000000119197807 */ /* 0x000fe20002000000 */
[----:B------:R-:W-:Y:S08]  /*0a90*/  BRA `(.L_x_23) ;  /* 0x0000000000a47947 */ /* 0x000ff00003800000 */
.L_x_22:
[----:B------:R-:W2:Y:S01]  /*0aa0*/  LDG.E.U8 R25, desc[UR8][R10.64] ;  /* 0x000000080a197981 */ /* 0x000ea2000c1e1100 */
[----:B------:R-:W-:Y:S02]  /*0ab0*/  PLOP3.LUT P0, PT, PT, PT, PT, 0x8, 0x80 ;  /* 0x000000000080781c */ /* 0x000fe40003f0e170 */
[C---:B--2---:R-:W-:Y:S02]  /*0ac0*/  ISETP.NE.AND P5, PT, R25.reuse, 0x19, PT ;  /* 0x000000191900780c */ /* 0x044fe40003fa5270 */
[----:B------:R-:W-:Y:S02]  /*0ad0*/  ISETP.NE.AND P4, PT, R25, 0x19, PT ;  /* 0x000000191900780c */ /* 0x000fe40003f85270 */
[----:B------:R-:W-:-:S09]  /*0ae0*/  PRMT R25, RZ, 0x7610, R25 ;  /* 0x00007610ff197816 */ /* 0x000fd20000000019 */
[----:B------:R-:W-:Y:S05]  /*0af0*/  @P5 BRA `(.L_x_24) ;  /* 0x00000000000c5947 */ /* 0x000fea0003800000 */
[----:B------:R-:W2:Y:S02]  /*0b00*/  LDG.E.U8 R25, desc[UR8][R12.64+-0x1] ;  /* 0xffffff080c197981 */ /* 0x000ea4000c1e1100 */
[----:B--2---:R-:W-:-:S04]  /*0b10*/  ISETP.NE.AND P5, PT, R25, 0xff, PT ;  /* 0x000000ff1900780c */ /* 0x004fc80003fa5270 */
[----:B------:R-:W-:-:S09]  /*0b20*/  SEL R25, RZ, 0x1, P5 ;  /* 0x00000001ff197807 */ /* 0x000fd20002800000 */
.L_x_24:
[----:B------:R-:W-:Y:S05]  /*0b30*/  @P4 BRA `(.L_x_23) ;  /* 0x00000000007c4947 */ /* 0x000fea0003800000 */
[----:B------:R-:W2:Y:S01]  /*0b40*/  LDG.E.U8 R12, desc[UR8][R12.64] ;  /* 0x000000080c0c7981 */ /* 0x000ea2000c1e1100 */
[----:B------:R-:W-:Y:S02]  /*0b50*/  PLOP3.LUT P0, PT, PT, PT, PT, 0x80, 0x8 ;  /* 0x000000000008781c */ /* 0x000fe40003f0f070 */
[----:B--2---:R-:W-:-:S04]  /*0b60*/  ISETP.NE.AND P4, PT, R12, 0xff, PT ;  /* 0x000000ff0c00780c */ /* 0x004fc80003f85270 */
[----:B------:R-:W-:Y:S01]  /*0b70*/  SEL R25, R25, 0x1, P4 ;  /* 0x0000000119197807 */ /* 0x000fe20002000000 */
[----:B------:R-:W-:Y:S08]  /*0b80*/  BRA `(.L_x_23) ;  /* 0x0000000000687947 */ /* 0x000ff00003800000 */
.L_x_21:
[----:B------:R-:W-:Y:S02]  /*0b90*/  ISETP.GE.AND P3, PT, R23, R16, PT ;  /* 0x000000101700720c */ /* 0x000fe40003f66270 */
[----:B------:R-:W-:-:S04]  /*0ba0*/  IADD3 R12, P0, PT, R17, R12, RZ ;  /* 0x0000000c110c7210 */ /* 0x000fc80007f1e0ff */
[----:B------:R-:W-:-:S07]  /*0bb0*/  LEA.HI.X.SX32 R13, R17, R13, 0x1, P0 ;  /* 0x0000000d110d7211 */ /* 0x000fce00000f0eff */
[----:B------:R-:W-:Y:S05]  /*0bc0*/  @!P3 BRA `(.L_x_25) ;  /* 0x000000000028b947 */ /* 0x000fea0003800000 */
[----:B------:R-:W2:Y:S01]  /*0bd0*/  LDG.E.U8 R25, desc[UR8][R10.64] ;  /* 0x000000080a197981 */ /* 0x000ea2000c1e1100 */
[----:B------:R-:W-:Y:S02]  /*0be0*/  PLOP3.LUT P0, PT, PT, PT, PT, 0x8, 0x80 ;  /* 0x000000000080781c */ /* 0x000fe40003f0e170 */
[----:B--2---:R-:W-:Y:S02]  /*0bf0*/  ISETP.NE.AND P4, PT, R25, 0x19, PT ;  /* 0x000000191900780c */ /* 0x004fe40003f85270 */
[----:B------:R-:W-:-:S11]  /*0c00*/  PRMT R25, RZ, 0x7610, R25 ;  /* 0x00007610ff197816 */ /* 0x000fd60000000019 */
[----:B------:R-:W-:Y:S05]  /*0c10*/  @P4 BRA `(.L_x_23) ;  /* 0x0000000000444947 */ /* 0x000fea0003800000 */
[----:B------:R-:W2:Y:S01]  /*0c20*/  LDG.E.U8 R12, desc[UR8][R12.64] ;  /* 0x000000080c0c7981 */ /* 0x000ea2000c1e1100 */
[----:B------:R-:W-:Y:S02]  /*0c30*/  PLOP3.LUT P0, PT, PT, PT, PT, 0x80, 0x8 ;  /* 0x000000000008781c */ /* 0x000fe40003f0f070 */
[----:B--2---:R-:W-:-:S04]  /*0c40*/  ISETP.NE.AND P4, PT, R12, 0xff, PT ;  /* 0x000000ff0c00780c */ /* 0x004fc80003f85270 */
[----:B------:R-:W-:Y:S01]  /*0c50*/  SEL R25, RZ, 0x1, P4 ;  /* 0x00000001ff197807 */ /* 0x000fe20002000000 */
[----:B------:R-:W-:Y:S08]  /*0c60*/  BRA `(.L_x_23) ;  /* 0x0000000000307947 */ /* 0x000ff00003800000 */
.L_x_25:
        /* <DEDUP_REMOVED lines=9> */
[----:B------:R-:W-:Y:S02]  /*0d00*/  PLOP3.LUT P0, PT, P4, PT, PT, 0x8, 0x80 ;  /* 0x000000000080781c */ /* 0x000fe4000270e170 */
[----:B------:R-:W-:-:S04]  /*0d10*/  @!P4 SEL R26, R25, 0x1, P5 ;  /* 0x00000001191ac807 */ /* 0x000fc80002800000 */
[----:B------:R-:W-:-:S07]  /*0d20*/  @!P4 PRMT R25, R26, 0x7610, R25 ;  /* 0x000076101a19c816 */ /* 0x000fce0000000019 */
.L_x_23:
[----:B------:R-:W-:Y:S05]  /*0d30*/  @!P2 BRA `(.L_x_26) ;  /* 0x00000000003ca947 */ /* 0x000fea0003800000 */
[----:B------:R-:W-:Y:S05]  /*0d40*/  @!P3 BRA `(.L_x_27) ;  /* 0x000000000014b947 */ /* 0x000fea0003800000 */
[----:B------:R-:W-:Y:S05]  /*0d50*/  @!P0 BRA `(.L_x_28) ;  /* 0x0000000000488947 */ /* 0x000fea0003800000 */
[----:B------:R-:W2:Y:S02]  /*0d60*/  LDG.E.U8 R4, desc[UR8][R4.64] ;  /* 0x0000000804047981 */ /* 0x000ea4000c1e1100 */
[----:B--2---:R-:W-:-:S04]  /*0d70*/  ISETP.NE.AND P4, PT, R4, 0xff, PT ;  /* 0x000000ff0400780c */ /* 0x004fc80003f85270 */
[----:B------:R-:W-:Y:S01]  /*0d80*/  SEL R25, R25, 0x1, P4 ;  /* 0x0000000119197807 */ /* 0x000fe20002000000 */
[----:B------:R-:W-:Y:S08]  /*0d90*/  BRA `(.L_x_28) ;  /* 0x0000000000387947 */ /* 0x000ff00003800000 */
.L_x_27:
[----:B------:R-:W-:Y:S05]  /*0da0*/  @!P0 BRA `(.L_x_29) ;  /* 0x00000000000c8947 */ /* 0x000fea0003800000 */
[----:B------:R-:W2:Y:S02]  /*0db0*/  LDG.E.U8 R12, desc[UR8][R4.64] ;  /* 0x00000008040c7981 */ /* 0x000ea4000c1e1100 */
[----:B--2---:R-:W-:-:S04]  /*0dc0*/  ISETP.NE.AND P4, PT, R12, 0xff, PT ;  /* 0x000000ff0c00780c */ /* 0x004fc80003f85270 */
[----:B------:R-:W-:-:S09]  /*0dd0*/  SEL R25, R25, 0x1, P4 ;  /* 0x0000000119197807 */ /* 0x000fd20002000000 */
.L_x_29:
[----:B------:R-:W-:Y:S05]  /*0de0*/  @!P0 BRA `(.L_x_28) ;  /* 0x0000000000248947 */ /* 0x000fea0003800000 */
[----:B------:R-:W2:Y:S02]  /*0df0*/  LDG.E.U8 R4, desc[UR8][R4.64+0x2] ;  /* 0x0000020804047981 */ /* 0x000ea4000c1e1100 */
[----:B--2---:R-:W-:-:S04]  /*0e00*/  ISETP.NE.AND P4, PT, R4, 0xff, PT ;  /* 0x000000ff0400780c */ /* 0x004fc80003f85270 */
[----:B------:R-:W-:Y:S01]  /*0e10*/  SEL R25, R25, 0x1, P4 ;  /* 0x0000000119197807 */ /* 0x000fe20002000000 */
[----:B------:R-:W-:Y:S08]  /*0e20*/  BRA `(.L_x_28) ;  /* 0x0000000000147947 */ /* 0x000ff00003800000 */
.L_x_26:
[----:B------:R-:W-:-:S13]  /*0e30*/  ISETP.GE.OR P4, PT, R23, R16, !P0 ;  /* 0x000000101700720c */ /* 0x000fda0004786670 */
[----:B------:R-:W-:Y:S05]  /*0e40*/  @P4 BRA `(.L_x_28) ;  /* 0x00000000000c4947 */ /* 0x000fea0003800000 */
[----:B------:R-:W2:Y:S02]  /*0e50*/  LDG.E.U8 R4, desc[UR8][R10.64+0x1] ;  /* 0x000001080a047981 */ /* 0x000ea4000c1e1100 */
[----:B--2---:R-:W-:-:S04]  /*0e60*/  ISETP.NE.AND P4, PT, R4, 0xff, PT ;  /* 0x000000ff0400780c */ /* 0x004fc80003f85270 */
[----:B------:R-:W-:-:S09]  /*0e70*/  SEL R25, R25, 0x1, P4 ;  /* 0x0000000119197807 */ /* 0x000fd20002000000 */
.L_x_28:
[----:B------:R-:W-:Y:S05]  /*0e80*/  @P1 BRA `(.L_x_30) ;  /* 0x0000000400e41947 */ /* 0x000fea0003800000 */
[----:B------:R-:W-:Y:S05]  /*0e90*/  @!P2 BRA `(.L_x_31) ;  /* 0x00000000005ca947 */ /* 0x000fea0003800000 */
[----:B------:R-:W-:Y:S05]  /*0ea0*/  @!P3 BRA `(.L_x_32) ;  /* 0x000000000024b947 */ /* 0x000fea0003800000 */
[----:B------:R-:W-:Y:S05]  /*0eb0*/  @!P0 BRA `(.L_x_33) ;  /* 0x00000000000c8947 */ /* 0x000fea0003800000 */
[----:B------:R-:W2:Y:S02]  /*0ec0*/  LDG.E.U8 R4, desc[UR8][R2.64+-0x1] ;  /* 0xffffff0802047981 */ /* 0x000ea4000c1e1100 */
[----:B--2---:R-:W-:-:S04]  /*0ed0*/  ISETP.NE.AND P1, PT, R4, 0xff, PT ;  /* 0x000000ff0400780c */ /* 0x004fc80003f25270 */
[----:B------:R-:W-:-:S09]  /*0ee0*/  SEL R25, R25, 0x1, P1 ;  /* 0x0000000119197807 */ /* 0x000fd20000800000 */
.L_x_33:
[----:B------:R-:W-:Y:S05]  /*0ef0*/  @!P0 BRA `(.L_x_30) ;  /* 0x0000000400c88947 */ /* 0x000fea0003800000 */
[----:B------:R-:W2:Y:S02]  /*0f00*/  LDG.E.U8 R2, desc[UR8][R2.64] ;  /* 0x0000000802027981 */ /* 0x000ea4000c1e1100 */
[----:B--2---:R-:W-:-:S04]  /*0f10*/  ISETP.NE.AND P0, PT, R2, 0xff, PT ;  /* 0x000000ff0200780c */ /* 0x004fc80003f05270 */
[----:B------:R-:W-:Y:S01]  /*0f20*/  SEL R25, R25, 0x1, P0 ;  /* 0x0000000119197807 */ /* 0x000fe20000000000 */
[----:B------:R-:W-:Y:S08]  /*0f30*/  BRA `(.L_x_30) ;  /* 0x0000000400b87947 */ /* 0x000ff00003800000 */
.L_x_32:
[----:B------:R-:W2:Y:S04]  /*0f40*/  @P0 LDG.E.U8 R4, desc[UR8][R2.64+-0x1] ;  /* 0xffffff0802040981 */ /* 0x000ea8000c1e1100 */
[----:B------:R-:W3:Y:S01]  /*0f50*/  @P0 LDG.E.U8 R5, desc[UR8][R2.64] ;  /* 0x0000000802050981 */ /* 0x000ee2000c1e1100 */
[----:B--2---:R-:W-:-:S04]  /*0f60*/  @P0 ISETP.NE.AND P1, PT, R4, 0xff, PT ;  /* 0x000000ff0400080c */ /* 0x004fc80003f25270 */
[----:B------:R-:W-:Y:S02]  /*0f70*/  @P0 SEL R4, R25, 0x1, P1 ;  /* 0x0000000119040807 */ /* 0x000fe40000800000 */
[----:B---3--:R-:W-:Y:S02]  /*0f80*/  @P0 ISETP.NE.AND P1, PT, R5, 0xff, PT ;  /* 0x000000ff0500080c */ /* 0x008fe40003f25270 */
[----:B------:R-:W-:-:S04]  /*0f90*/  @P0 PRMT R25, R4, 0x7610, R25 ;  /* 0x0000761004190816 */ /* 0x000fc80000000019 */
[----:B------:R-:W-:-:S04]  /*0fa0*/  @P0 SEL R4, R25, 0x1, P1 ;  /* 0x0000000119040807 */ /* 0x000fc80000800000 */
[----:B------:R-:W-:Y:S01]  /*0fb0*/  @P0 PRMT R25, R4, 0x7610, R25 ;  /* 0x0000761004190816 */ /* 0x000fe20000000019 */
[----:B------:R-:W-:Y:S06]  /*0fc0*/  @!P0 BRA `(.L_x_30) ;  /* 0x0000000400948947 */ /* 0x000fec0003800000 */
[----:B------:R-:W2:Y:S02]  /*0fd0*/  LDG.E.U8 R2, desc[UR8][R2.64+0x1] ;  /* 0x0000010802027981 */ /* 0x000ea4000c1e1100 */
[----:B--2---:R-:W-:-:S04]  /*0fe0*/  ISETP.NE.AND P0, PT, R2, 0xff, PT ;  /* 0x000000ff0200780c */ /* 0x004fc80003f05270 */
[----:B------:R-:W-:Y:S01]  /*0ff0*/  SEL R25, R25, 0x1, P0 ;  /* 0x0000000119197807 */ /* 0x000fe20000000000 */
[----:B------:R-:W-:Y:S08]  /*1000*/  BRA `(.L_x_30) ;  /* 0x0000000400847947 */ /* 0x000ff00003800000 */
.L_x_31:
[----:B------:R-:W-:Y:S05]  /*1010*/  @!P3 BRA `(.L_x_34) ;  /* 0x000000000014b947 */ /* 0x000fea0003800000 */
[----:B------:R-:W-:Y:S05]  /*1020*/  @!P0 BRA `(.L_x_30) ;  /* 0x00000004007c8947 */ /* 0x000fea0003800000 */
[----:B------:R-:W2:Y:S02]  /*1030*/  LDG.E.U8 R6, desc[UR8][R6.64] ;  /* 0x0000000806067981 */ /* 0x000ea4000c1e1100 */
[----:B--2---:R-:W-:-:S04]  /*1040*/  ISETP.NE.AND P0, PT, R6, 0xff, PT ;  /* 0x000000ff0600780c */ /* 0x004fc80003f05270 */
[----:B------:R-:W-:Y:S01]  /*1050*/  SEL R25, R25, 0x1, P0 ;  /* 0x0000000119197807 */ /* 0x000fe20000000000 */
[----:B------:R-:W-:Y:S08]  /*1060*/  BRA `(.L_x_30) ;  /* 0x00000004006c7947 */ /* 0x000ff00003800000 */
.L_x_34:
[----:B------:R-:W-:Y:S05]  /*1070*/  @!P0 BRA `(.L_x_35) ;  /* 0x00000000000c8947 */ /* 0x000fea0003800000 */
[----:B------:R-:W2:Y:S02]  /*1080*/  LDG.E.U8 R2, desc[UR8][R6.64] ;  /* 0x0000000806027981 */ /* 0x000ea4000c1e1100 */
[----:B--2---:R-:W-:-:S04]  /*1090*/  ISETP.NE.AND P1, PT, R2, 0xff, PT ;  /* 0x000000ff0200780c */ /* 0x004fc80003f25270 */
[----:B------:R-:W-:-:S09]  /*10a0*/  SEL R25, R25, 0x1, P1 ;  /* 0x0000000119197807 */ /* 0x000fd20000800000 */
.L_x_35:
[----:B------:R-:W-:Y:S05]  /*10b0*/  @!P0 BRA `(.L_x_30) ;  /* 0x0000000400588947 */ /* 0x000fea0003800000 */
[----:B------:R-:W2:Y:S02]  /*10c0*/  LDG.E.U8 R6, desc[UR8][R6.64+0x1] ;  /* 0x0000010806067981 */ /* 0x000ea4000c1e1100 */
[----:B--2---:R-:W-:-:S04]  /*10d0*/  ISETP.NE.AND P0, PT, R6, 0xff, PT ;  /* 0x000000ff0600780c */ /* 0x004fc80003f05270 */
[----:B------:R-:W-:Y:S01]  /*10e0*/  SEL R25, R25, 0x1, P0 ;  /* 0x0000000119197807 */ /* 0x000fe20000000000 */
[----:B------:R-:W-:Y:S08]  /*10f0*/  BRA `(.L_x_30) ;  /* 0x0000000400487947 */ /* 0x000ff00003800000 */
.L_x_20:
[----:B------:R-:W-:-:S13]  /*1100*/  ISETP.NE.AND P3, PT, R23, RZ, PT ;  /* 0x000000ff1700720c */ /* 0x000fda0003f65270 */
[----:B------:R-:W-:Y:S05]  /*1110*/  @!P3 BRA `(.L_x_36) ;  /* 0x000000000068b947 */ /* 0x000fea0003800000 */
[----:B------:R-:W-:-:S13]  /*1120*/  ISETP.GE.AND P2, PT, R23, R16, PT ;  /* 0x000000101700720c */ /* 0x000fda0003f46270 */
[----:B------:R-:W-:Y:S05]  /*1130*/  @!P2 BRA `(.L_x_37) ;  /* 0x000000000028a947 */ /* 0x000fea0003800000 */
[----:B------:R-:W2:Y:S01]  /*1140*/  LDG.E.U8 R12, desc[UR8][R10.64] ;  /* 0x000000080a0c7981 */ /* 0x000ea2000c1e1100 */
[----:B------:R-:W-:Y:S02]  /*1150*/  PLOP3.LUT P0, PT, PT, PT, PT, 0x8, 0x80 ;  /* 0x000000000080781c */ /* 0x000fe40003f0e170 */
[----:B------:R-:W-:Y:S02]  /*1160*/  PRMT R25, RZ, 0x7610, R25 ;  /* 0x00007610ff197816 */ /* 0x000fe40000000019 */
[----:B--2---:R-:W-:-:S13]  /*1170*/  ISETP.NE.AND P4, PT, R12, 0x19, PT ;  /* 0x000000190c00780c */ /* 0x004fda0003f85270 */
[----:B------:R-:W-:Y:S05]  /*1180*/  @P4 BRA `(.L_x_38) ;  /* 0x0000000000884947 */ /* 0x000fea0003800000 */
[----:B------:R-:W2:Y:S01]  /*1190*/  LDG.E.U8 R4, desc[UR8][R4.64] ;  /* 0x0000000804047981 */ /* 0x000ea2000c1e1100 */
[----:B------:R-:W-:Y:S02]  /*11a0*/  PLOP3.LUT P0, PT, PT, PT, PT, 0x80, 0x8 ;  /* 0x000000000008781c */ /* 0x000fe40003f0f070 */
[----:B--2---:R-:W-:-:S04]  /*11b0*/  ISETP.NE.AND P4, PT, R4, 0xff, PT ;  /* 0x000000ff0400780c */ /* 0x004fc80003f85270 */
[----:B------:R-:W-:Y:S01]  /*11c0*/  SEL R25, RZ, 0x1, P4 ;  /* 0x00000001ff197807 */ /* 0x000fe20002000000 */
[----:B------:R-:W-:Y:S08]  /*11d0*/  BRA `(.L_x_38) ;  /* 0x0000000000747947 */ /* 0x000ff00003800000 */
.L_x_37:
[----:B------:R-:W2:Y:S01]  /*11e0*/  LDG.E.U8 R12, desc[UR8][R10.64] ;  /* 0x000000080a0c7981 */ /* 0x000ea2000c1e1100 */
[----:B------:R-:W-:Y:S02]  /*11f0*/  PLOP3.LUT P0, PT, PT, PT, PT, 0x8, 0x80 ;  /* 0x000000000080781c */ /* 0x000fe40003f0e170 */
[----:B------:R-:W-:Y:S02]  /*1200*/  PRMT R25, RZ, 0x7610, R25 ;  /* 0x00007610ff197816 */ /* 0x000fe40000000019 */
[----:B--2---:R-:W-:-:S13]  /*1210*/  ISETP.NE.AND P4, PT, R12, 0x19, PT ;  /* 0x000000190c00780c */ /* 0x004fda0003f85270 */
[----:B------:R-:W-:Y:S05]  /*1220*/  @P4 BRA `(.L_x_39) ;  /* 0x00000000000c4947 */ /* 0x000fea0003800000 */
[----:B------:R-:W2:Y:S02]  /*1230*/  LDG.E.U8 R12, desc[UR8][R4.64] ;  /* 0x00000008040c7981 */ /* 0x000ea4000c1e1100 */
[----:B--2---:R-:W-:-:S04]  /*1240*/  ISETP.NE.AND P5, PT, R12, 0xff, PT ;  /* 0x000000ff0c00780c */ /* 0x004fc80003fa5270 */
[----:B------:R-:W-:-:S09]  /*1250*/  SEL R25, RZ, 0x1, P5 ;  /* 0x00000001ff197807 */ /* 0x000fd20002800000 */
.L_x_39:
[----:B------:R-:W-:Y:S05]  /*1260*/  @P4 BRA `(.L_x_38) ;  /* 0x0000000000504947 */ /* 0x000fea0003800000 */
[----:B------:R-:W2:Y:S01]  /*1270*/  LDG.E.U8 R4, desc[UR8][R4.64+0x2] ;  /* 0x0000020804047981 */ /* 0x000ea2000c1e1100 */
[----:B------:R-:W-:Y:S02]  /*1280*/  PLOP3.LUT P0, PT, PT, PT, PT, 0x80, 0x8 ;  /* 0x000000000008781c */ /* 0x000fe40003f0f070 */
[----:B--2---:R-:W-:-:S04]  /*1290*/  ISETP.NE.AND P4, PT, R4, 0xff, PT ;  /* 0x000000ff0400780c */ /* 0x004fc80003f85270 */
[----:B------:R-:W-:Y:S01]  /*12a0*/  SEL R25, R25, 0x1, P4 ;  /* 0x0000000119197807 */ /* 0x000fe20002000000 */
[----:B------:R-:W-:Y:S08]  /*12b0*/  BRA `(.L_x_38) ;  /* 0x00000000003c7947 */ /* 0x000ff00003800000 */
.L_x_36:
[----:B------:R-:W-:-:S13]  /*12c0*/  ISETP.GE.AND P2, PT, R23, R16, PT ;  /* 0x000000101700720c */ /* 0x000fda0003f46270 */
[----:B------:R-:W-:Y:S05]  /*12d0*/  @!P2 BRA `(.L_x_40) ;  /* 0x000000000010a947 */ /* 0x000fea0003800000 */
[----:B------:R-:W2:Y:S01]  /*12e0*/  LDG.E.U8 R4, desc[UR8][R10.64] ;  /* 0x000000080a047981 */ /* 0x000ea2000c1e1100 */
[----:B------:R-:W-:Y:S02]  /*12f0*/  PRMT R25, RZ, 0x7610, R25 ;  /* 0x00007610ff197816 */ /* 0x000fe40000000019 */
[----:B--2---:R-:W-:Y:S01]  /*1300*/  ISETP.EQ.AND P0, PT, R4, 0x19, PT ;  /* 0x000000190400780c */ /* 0x004fe20003f02270 */
[----:B------:R-:W-:-:S12]  /*1310*/  BRA `(.L_x_38) ;  /* 0x0000000000247947 */ /* 0x000fd80003800000 */
.L_x_40:
        /* <DEDUP_REMOVED lines=8> */
[----:B------:R-:W-:-:S09]  /*13a0*/  SEL R25, RZ, 0x1, P4 ;  /* 0x00000001ff197807 */ /* 0x000fd20002000000 */
.L_x_38:
[----:B------:R-:W-:Y:S05]  /*13b0*/  @P1 BRA `(.L_x_30) ;  /* 0x0000000000981947 */ /* 0x000fea0003800000 */
[----:B------:R-:W-:Y:S05]  /*13c0*/  @!P3 BRA `(.L_x_41) ;  /* 0x00000000005cb947 */ /* 0x000fea0003800000 */
[----:B------:R-:W-:Y:S05]  /*13d0*/  @!P2 BRA `(.L_x_42) ;  /* 0x000000000024a947 */ /* 0x000fea0003800000 */
[----:B------:R-:W-:Y:S05]  /*13e0*/  @!P0 BRA `(.L_x_43) ;  /* 0x00000000000c8947 */ /* 0x000fea0003800000 */
[----:B------:R-:W2:Y:S02]  /*13f0*/  LDG.E.U8 R4, desc[UR8][R2.64+-0x1] ;  /* 0xffffff0802047981 */ /* 0x000ea4000c1e1100 */
[----:B--2---:R-:W-:-:S04]  /*1400*/  ISETP.NE.AND P1, PT, R4, 0xff, PT ;  /* 0x000000ff0400780c */ /* 0x004fc80003f25270 */
[----:B------:R-:W-:-:S09]  /*1410*/  SEL R25, R25, 0x1, P1 ;  /* 0x0000000119197807 */ /* 0x000fd20000800000 */
.L_x_43:
[----:B------:R-:W-:Y:S05]  /*1420*/  @!P0 BRA `(.L_x_30) ;  /* 0x00000000007c8947 */ /* 0x000fea0003800000 */
[----:B------:R-:W2:Y:S02]  /*1430*/  LDG.E.U8 R2, desc[UR8][R2.64] ;  /* 0x0000000802027981 */ /* 0x000ea4000c1e1100 */
[----:B--2---:R-:W-:-:S04]  /*1440*/  ISETP.NE.AND P0, PT, R2, 0xff, PT ;  /* 0x000000ff0200780c */ /* 0x004fc80003f05270 */
[----:B------:R-:W-:Y:S01]  /*1450*/  SEL R25, R25, 0x1, P0 ;  /* 0x0000000119197807 */ /* 0x000fe20000000000 */
[----:B------:R-:W-:Y:S08]  /*1460*/  BRA `(.L_x_30) ;  /* 0x00000000006c7947 */ /* 0x000ff00003800000 */
.L_x_42:
        /* <DEDUP_REMOVED lines=13> */
.L_x_41:
[----:B------:R-:W-:Y:S05]  /*1540*/  @!P2 BRA `(.L_x_44) ;  /* 0x000000000014a947 */ /* 0x000fea0003800000 */
[----:B------:R-:W-:Y:S05]  /*1550*/  @!P0 BRA `(.L_x_30) ;  /* 0x0000000000308947 */ /* 0x000fea0003800000 */
[----:B------:R-:W2:Y:S02]  /*1560*/  LDG.E.U8 R6, desc[UR8][R6.64] ;  /* 0x0000000806067981 */ /* 0x000ea4000c1e1100 */
[----:B--2---:R-:W-:-:S04]  /*1570*/  ISETP.NE.AND P0, PT, R6, 0xff, PT ;  /* 0x000000ff0600780c */ /* 0x004fc80003f05270 */
[----:B------:R-:W-:Y:S01]  /*1580*/  SEL R25, R25, 0x1, P0 ;  /* 0x0000000119197807 */ /* 0x000fe20000000000 */
[----:B------:R-:W-:Y:S08]  /*1590*/  BRA `(.L_x_30) ;  /* 0x0000000000207947 */ /* 0x000ff00003800000 */
.L_x_44:
[----:B------:R-:W2:Y:S04]  /*15a0*/  @P0 LDG.E.U8 R2, desc[UR8][R6.64] ;  /* 0x0000000806020981 */ /* 0x000ea8000c1e1100 */
[----:B------:R-:W3:Y:S01]  /*15b0*/  @P0 LDG.E.U8 R3, desc[UR8][R6.64+0x1] ;  /* 0x0000010806030981 */ /* 0x000ee2000c1e1100 */
[----:B--2---:R-:W-:-:S04]  /*15c0*/  @P0 ISETP.NE.AND P1, PT, R2, 0xff, PT ;  /* 0x000000ff0200080c */ /* 0x004fc80003f25270 */
[----:B------:R-:W-:Y:S02]  /*15d0*/  @P0 SEL R2, R25, 0x1, P1 ;  /* 0x0000000119020807 */ /* 0x000fe40000800000 */
[----:B---3--:R-:W-:Y:S02]  /*15e0*/  @P0 ISETP.NE.AND P1, PT, R3, 0xff, PT ;  /* 0x000000ff0300080c */ /* 0x008fe40003f25270 */
[----:B------:R-:W-:-:S04]  /*15f0*/  @P0 PRMT R25, R2, 0x7610, R25 ;  /* 0x0000761002190816 */ /* 0x000fc80000000019 */
[----:B------:R-:W-:-:S04]  /*1600*/  @P0 SEL R2, R25, 0x1, P1 ;  /* 0x0000000119020807 */ /* 0x000fc80000800000 */
[----:B------:R-:W-:-:S07]  /*1610*/  @P0 PRMT R25, R2, 0x7610, R25 ;  /* 0x0000761002190816 */ /* 0x000fce0000000019 */
.L_x_30:
[----:B------:R-:W-:Y:S01]  /*1620*/  PRMT R2, R25, 0x9910, RZ ;  /* 0x0000991019027816 */ /* 0x000fe200000000ff */
[----:B------:R-:W-:Y:S01]  /*1630*/  IMAD.MOV.U32 R4, RZ, RZ, 0xff ;  /* 0x000000ffff047424 */ /* 0x000fe200078e00ff */
[----:B------:R-:W-:Y:S01]  /*1640*/  IADD3 R25, P1, PT, R8, 0x1, RZ ;  /* 0x0000000108197810 */ /* 0x000fe20007f3e0ff */
[----:B------:R-:W-:Y:S01]  /*1650*/  VIADD R20, R20, 0x1 ;  /* 0x0000000114147836 */ /* 0x000fe20000000000 */
[----:B------:R-:W-:Y:S01]  /*1660*/  ISETP.NE.AND P0, PT, R2, RZ, PT ;  /* 0x000000ff0200720c */ /* 0x000fe20003f05270 */
[----:B------:R-:W-:Y:S02]  /*1670*/  VIADD R18, R18, 0x1 ;  /* 0x0000000112127836 */ /* 0x000fe40000000000 */
[----:B------:R-:W-:Y:S02]  /*1680*/  VIADD R19, R19, 0x1 ;  /* 0x0000000113137836 */ /* 0x000fe40000000000 */
[----:B------:R-:W-:Y:S02]  /*1690*/  VIADD R22, R22, 0x1 ;  /* 0x0000000116167836 */ /* 0x000fe40000000000 */
[----:B------:R-:W-:-:S02]  /*16a0*/  VIADD R21, R21, 0x1 ;  /* 0x0000000115157836 */ /* 0x000fc40000000000 */
[----:B------:R-:W-:Y:S02]  /*16b0*/  VIADD R24, R24, 0x1 ;  /* 0x0000000118187836 */ /* 0x000fe40000000000 */
[----:B------:R-:W-:Y:S02]  /*16c0*/  VIADD R17, R17, 0x1 ;  /* 0x0000000111117836 */ /* 0x000fe40000000000 */
[----:B------:R0:W-:Y:S04]  /*16d0*/  @P0 STG.E.U8 desc[UR8][R8.64], R4 ;  /* 0x0000000408000986 */ /* 0x0001e8000c101108 */
[----:B------:R0:W-:Y:S01]  /*16e0*/  @!P0 STG.E.U8 desc[UR8][R8.64], RZ ;  /* 0x000000ff08008986 */ /* 0x0001e2000c101108 */
[----:B------:R-:W-:Y:S01]  /*16f0*/  IADD3 R26, P0, PT, R10, 0x1, RZ ;  /* 0x000000010a1a7810 */ /* 0x000fe20007f1e0ff */
[----:B------:R-:W-:-:S04]  /*1700*/  IMAD.X R10, RZ, RZ, R9, P1 ;  /* 0x000000ffff0a7224 */ /* 0x000fc800008e0609 */
[----:B------:R-:W-:Y:S01]  /*1710*/  IMAD.X R11, RZ, RZ, R11, P0 ;  /* 0x000000ffff0b7224 */ /* 0x000fe200000e060b */
[----:B------:R-:W-:-:S13]  /*1720*/  ISETP.NE.AND P0, PT, R20, RZ, PT ;  /* 0x000000ff1400720c */ /* 0x000fda0003f05270 */
[----:B0-----:R-:W-:Y:S05]  /*1730*/  @P0 BRA `(.L_x_45) ;  /* 0xffffffec00fc0947 */ /* 0x001fea000383ffff */
[----:B------:R-:W-:Y:S05]  /*1740*/  EXIT ;  /* 0x000000000000794d */ /* 0x000fea0003800000 */
.L_x_46:
        /* <DEDUP_REMOVED lines=11> */
.L_x_87:


//--------------------- .text._Z20gpuNonMaxSuppressionPhS_Pf --------------------------
	.section	.text._Z20gpuNonMaxSuppressionPhS_Pf,"ax",@progbits
	.align	128
        .global         _Z20gpuNonMaxSuppressionPhS_Pf
        .type           _Z20gpuNonMaxSuppressionPhS_Pf,@function
        .size           _Z20gpuNonMaxSuppressionPhS_Pf,(.L_x_82 - _Z20gpuNonMaxSuppressionPhS_Pf)
        .other          _Z20gpuNonMaxSuppressionPhS_Pf,@"STO_CUDA_ENTRY STV_DEFAULT"
_Z20gpuNonMaxSuppressionPhS_Pf:
.text._Z20gpuNonMaxSuppressionPhS_Pf:
[----:B------:R-:W-:Y:S08]  /*0000*/  LDC R1, c[0x0][0x37c] ;  /* 0x0000df00ff017b82 */ /* 0x000ff00000000800 */
[----:B------:R-:W0:Y:S02]  /*0010*/  LDC.64 R2, c[0x3][RZ] ;  /* 0x00c00000ff027b82 */ /* 0x000e240000000a00 */
[----:B0-----:R-:W-:-:S05]  /*0020*/  IMAD R6, R3, R2, RZ ;  /* 0x0000000203067224 */ /* 0x001fca00078e02ff */
[----:B------:R-:W-:-:S13]  /*0030*/  ISETP.GE.AND P0, PT, R6, 0x1, PT ;  /* 0x000000010600780c */ /* 0x000fda0003f06270 */
[----:B------:R-:W-:Y:S05]  /*0040*/  @!P0 EXIT ;  /* 0x000000000000894d */ /* 0x000fea0003800000 */
[----:B------:R-:W0:Y:S01]  /*0050*/  LDCU.64 UR4, c[0x0][0x380] ;  /* 0x00007000ff0477ac */ /* 0x000e220008000a00 */
[----:B------:R-:W1:Y:S01]  /*0060*/  LDC R17, c[0x0][0x38c] ;  /* 0x0000e300ff117b82 */ /* 0x000e620000000800 */
[----:B------:R-:W-:Y:S01]  /*0070*/  VIADD R23, R3, 0xffffffff ;  /* 0xffffffff03177836 */ /* 0x000fe20000000000 */
[----:B------:R-:W-:Y:S01]  /*0080*/  SHF.R.S32.HI R8, RZ, 0x1f, R3 ;  /* 0x0000001fff087819 */ /* 0x000fe20000011403 */
[----:B------:R-:W2:Y:S01]  /*0090*/  LDCU UR6, c[0x0][0x388] ;  /* 0x00007100ff0677ac */ /* 0x000ea20008000800 */
[----:B------:R-:W-:Y:S02]  /*00a0*/  VIADD R22, R2, 0xffffffff ;  /* 0xffffffff02167836 */ /* 0x000fe40000000000 */
[----:B------:R-:W-:Y:S01]  /*00b0*/  IADD3 R9, P1, PT, R23, 0x1, RZ ;  /* 0x0000000117097810 */ /* 0x000fe20007f3e0ff */
[----:B------:R-:W-:Y:S01]  /*00c0*/  VIADD R7, R3, 0x1 ;  /* 0x0000000103077836 */ /* 0x000fe20000000000 */
[----:B------:R-:W3:Y:S01]  /*00d0*/  LDC R26, c[0x3][0x4] ;  /* 0x00c00100ff1a7b82 */ /* 0x000ee20000000800 */
[----:B------:R-:W-:Y:S01]  /*00e0*/  IMAD.MOV R6, RZ, RZ, -R6 ;  /* 0x000000ffff067224 */ /* 0x000fe200078e0a06 */
[----:B------:R-:W-:Y:S01]  /*00f0*/  LEA.HI.X.SX32 R4, R23, RZ, 0x1, P1 ;  /* 0x000000ff17047211 */ /* 0x000fe200008f0eff */
[----:B------:R-:W-:Y:S01]  /*0100*/  IMAD.MOV.U32 R5, RZ, RZ, RZ ;  /* 0x000000ffff057224 */ /* 0x000fe200078e00ff */
[----:B------:R-:W4:Y:S01]  /*0110*/  LDCU.64 UR14, c[0x0][0x358] ;  /* 0x00006b00ff0e77ac */ /* 0x000f220008000a00 */
[----:B------:R-:W1:Y:S01]  /*0120*/  LDCU.64 UR16, c[0x0][0x390] ;  /* 0x00007200ff1077ac */ /* 0x000e620008000a00 */
[----:B0-----:R-:W-:-:S04]  /*0130*/  IADD3 R24, P0, PT, -R3, UR4, RZ ;  /* 0x0000000403187c10 */ /* 0x001fc8000ff1e1ff */
[----:B------:R-:W-:Y:S01]  /*0140*/  IADD3.X R8, PT, PT, ~R8, UR5, RZ, P0, !PT ;  /* 0x0000000508087c10 */ /* 0x000fe200087fe5ff */
[----:B--2---:R-:W-:-:S08]  /*0150*/  IMAD.U32 R0, RZ, RZ, UR6 ;  /* 0x00000006ff007e24 */ /* 0x004fd0000f8e00ff */
.L_x_48:
[----:B-1----:R-:W-:Y:S02]  /*0160*/  IMAD.U32 R18, RZ, RZ, UR16 ;  /* 0x00000010ff127e24 */ /* 0x002fe4000f8e00ff */
[----:B------:R-:W-:-:S05]  /*0170*/  IMAD.U32 R19, RZ, RZ, UR17 ;  /* 0x00000011ff137e24 */ /* 0x000fca000f8e00ff */
[----:B--2-4-:R0:W2:Y:S01]  /*0180*/  LDG.E R14, desc[UR14][R18.64] ;  /* 0x0000000e120e7981 */ /* 0x0140a2000c1e1900 */
[-C--:B---3--:R-:W-:Y:S01]  /*0190*/  IABS R16, R26.reuse ;  /* 0x0000001a00107213 */ /* 0x088fe20000000000 */
[----:B------:R-:W1:Y:S01]  /*01a0*/  MUFU.RCP64H R11, 3.1415920257568359375 ;  /* 0x400921fb000b7908 */ /* 0x000e620000001800 */
[----:B------:R-:W-:Y:S01]  /*01b0*/  IMAD.MOV.U32 R2, RZ, RZ, 0x542fe938 ;  /* 0x542fe938ff027424 */ /* 0x000fe200078e00ff */
[----:B------:R-:W-:Y:S01]  /*01c0*/  IABS R21, R26 ;  /* 0x0000001a00157213 */ /* 0x000fe20000000000 */
[----:B------:R-:W-:Y:S02]  /*01d0*/  IMAD.MOV.U32 R3, RZ, RZ, 0x400921fb ;  /* 0x400921fbff037424 */ /* 0x000fe400078e00ff */
[----:B------:R-:W-:Y:S02]  /*01e0*/  IMAD.MOV.U32 R10, RZ, RZ, 0x1 ;  /* 0x00000001ff0a7424 */ /* 0x000fe400078e00ff */
[----:B------:R-:W-:Y:S01]  /*01f0*/  IMAD.MOV R21, RZ, RZ, -R21 ;  /* 0x000000ffff157224 */ /* 0x000fe200078e0a15 */
[----:B------:R-:W3:Y:S01]  /*0200*/  I2F.U32.RP R20, R16 ;  /* 0x0000001000147306 */ /* 0x000ee20000209000 */
[----:B------:R-:W-:-:S05]  /*0210*/  VIADD R6, R6, 0x1 ;  /* 0x0000000106067836 */ /* 0x000fca0000000000 */
[----:B------:R-:W-:Y:S01]  /*0220*/  ISETP.NE.AND P4, PT, R6, RZ, PT ;  /* 0x000000ff0600720c */ /* 0x000fe20003f85270 */
[----:B-1----:R-:W-:Y:S01]  /*0230*/  DFMA R12, R10, -R2, 1 ;  /* 0x3ff000000a0c742b */ /* 0x002fe20000000802 */
[----:B---3--:R-:W1:Y:S07]  /*0240*/  MUFU.RCP R20, R20 ;  /* 0x0000001400147308 */ /* 0x008e6e0000001000 */
[----:B------:R-:W-:-:S08]  /*0250*/  DFMA R12, R12, R12, R12 ;  /* 0x0000000c0c0c722b */ /* 0x000fd0000000000c */
[----:B------:R-:W-:Y:S01]  /*0260*/  DFMA R12, R10, R12, R10 ;  /* 0x0000000c0a0c722b */ /* 0x000fe2000000000a */
[----:B-1----:R-:W-:-:S07]  /*0270*/  VIADD R15, R20, 0xffffffe ;  /* 0x0ffffffe140f7836 */ /* 0x002fce0000000000 */
[C---:B------:R-:W-:Y:S01]  /*0280*/  DFMA R10, R12.reuse, -R2, 1 ;  /* 0x3ff000000c0a742b */ /* 0x040fe20000000802 */
[----:B------:R-:W0:Y:S07]  /*0290*/  F2I.FTZ.U32.TRUNC.NTZ R15, R15 ;  /* 0x0000000f000f7305 */ /* 0x000e2e000021f000 */
[----:B------:R-:W-:Y:S01]  /*02a0*/  DFMA R10, R12, R10, R12 ;  /* 0x0000000a0c0a722b */ /* 0x000fe2000000000c */
[----:B------:R-:W-:Y:S01]  /*02b0*/  LOP3.LUT R12, R5, R26, RZ, 0x3c, !PT ;  /* 0x0000001a050c7212 */ /* 0x000fe200078e3cff */
[----:B------:R-:W-:-:S03]  /*02c0*/  IMAD.MOV.U32 R13, RZ, RZ, R17 ;  /* 0x000000ffff0d7224 */ /* 0x000fc600078e0011 */
[----:B------:R-:W-:Y:S01]  /*02d0*/  ISETP.GE.AND P2, PT, R12, RZ, PT ;  /* 0x000000ff0c00720c */ /* 0x000fe20003f46270 */
[----:B------:R-:W-:Y:S02]  /*02e0*/  IMAD.MOV.U32 R12, RZ, RZ, R0 ;  /* 0x000000ffff0c7224 */ /* 0x000fe400078e0000 */
[----:B0-----:R-:W-:-:S04]  /*02f0*/  IMAD.MOV R19, RZ, RZ, -R15 ;  /* 0x000000ffff137224 */ /* 0x001fc800078e0a0f */
[----:B------:R-:W-:Y:S02]  /*0300*/  IMAD R19, R19, R16, RZ ;  /* 0x0000001013137224 */ /* 0x000fe400078e02ff */
[----:B--2---:R-:W-:Y:S01]  /*0310*/  FMUL R20, R14, 180 ;  /* 0x433400000e147820 */ /* 0x004fe20000400000 */
[----:B------:R-:W-:-:S04]  /*0320*/  IMAD.MOV.U32 R14, RZ, RZ, RZ ;  /* 0x000000ffff0e7224 */ /* 0x000fc800078e00ff */
[----:B------:R-:W-:Y:S01]  /*0330*/  IMAD.HI.U32 R18, R15, R19, R14 ;  /* 0x000000130f127227 */ /* 0x000fe200078e000e */
[----:B------:R-:W-:Y:S01]  /*0340*/  IABS R19, R5 ;  /* 0x0000000500137213 */ /* 0x000fe20000000000 */
[----:B------:R-:W0:Y:S04]  /*0350*/  F2F.F64.F32 R14, R20 ;  /* 0x00000014000e7310 */ /* 0x000e280000201800 */
[----:B------:R-:W-:-:S04]  /*0360*/  IMAD.HI.U32 R18, R18, R19, RZ ;  /* 0x0000001312127227 */ /* 0x000fc800078e00ff */
[----:B------:R-:W-:-:S05]  /*0370*/  IMAD R19, R18, R21, R19 ;  /* 0x0000001512137224 */ /* 0x000fca00078e0213 */
[----:B------:R-:W-:Y:S02]  /*0380*/  ISETP.GT.U32.AND P1, PT, R16, R19, PT ;  /* 0x000000131000720c */ /* 0x000fe40003f24070 */
[----:B0-----:R-:W-:Y:S02]  /*0390*/  R2UR UR4, R14 ;  /* 0x000000000e0472ca */ /* 0x001fe400000e0000 */
[----:B------:R-:W-:-:S09]  /*03a0*/  R2UR UR5, R15 ;  /* 0x000000000f0572ca */ /* 0x000fd200000e0000 */
[----:B------:R-:W-:Y:S02]  /*03b0*/  @!P1 IMAD.IADD R19, R19, 0x1, -R16 ;  /* 0x0000000113139824 */ /* 0x000fe400078e0a10 */
[----:B------:R-:W-:Y:S01]  /*03c0*/  @!P1 VIADD R18, R18, 0x1 ;  /* 0x0000000112129836 */ /* 0x000fe20000000000 */
[----:B------:R-:W-:Y:S01]  /*03d0*/  ISETP.NE.AND P1, PT, R26, RZ, PT ;  /* 0x000000ff1a00720c */ /* 0x000fe20003f25270 */
[----:B------:R-:W-:Y:S01]  /*03e0*/  DMUL R14, R10, UR4 ;  /* 0x000000040a0e7c28 */ /* 0x000fe20008000000 */
[----:B------:R-:W-:-:S07]  /*03f0*/  ISETP.GE.U32.AND P0, PT, R19, R16, PT ;  /* 0x000000101300720c */ /* 0x000fce0003f06070 */
[----:B------:R-:W-:-:S06]  /*0400*/  DFMA R2, R14, -R2, UR4 ;  /* 0x000000040e027e2b */ /* 0x000fcc0008000802 */
[----:B------:R-:W-:Y:S02]  /*0410*/  @P0 VIADD R18, R18, 0x1 ;  /* 0x0000000112120836 */ /* 0x000fe40000000000 */
[----:B------:R-:W-:Y:S02]  /*0420*/  DFMA R14, R10, R2, R14 ;  /* 0x000000020a0e722b */ /* 0x000fe4000000000e */
[----:B------:R-:W-:Y:S02]  /*0430*/  IMAD.MOV.U32 R3, RZ, RZ, R18 ;  /* 0x000000ffff037224 */ /* 0x000fe400078e0012 */
[----:B------:R-:W-:Y:S02]  /*0440*/  IMAD.U32 R10, RZ, RZ, UR5 ;  /* 0x00000005ff0a7e24 */ /* 0x000fe4000f8e00ff */
[----:B------:R-:W-:Y:S01]  /*0450*/  @!P2 IMAD.MOV R3, RZ, RZ, -R3 ;  /* 0x000000ffff03a224 */ /* 0x000fe200078e0a03 */
[----:B------:R-:W-:Y:S02]  /*0460*/  @!P1 LOP3.LUT R3, RZ, R26, RZ, 0x33, !PT ;  /* 0x0000001aff039212 */ /* 0x000fe400078e33ff */
[----:B------:R-:W-:Y:S01]  /*0470*/  FSETP.GEU.AND P2, PT, |R10|, 6.5827683646048100446e-37, PT ;  /* 0x036000000a00780b */ /* 0x000fe20003f4e200 */
[----:B------:R-:W-:Y:S01]  /*0480*/  FFMA R2, RZ, 2.1426990032196044922, R15 ;  /* 0x400921fbff027823 */ /* 0x000fe2000000000f */
[----:B------:R-:W-:-:S04]  /*0490*/  IADD3 R10, P1, PT, R5, R24, RZ ;  /* 0x00000018050a7210 */ /* 0x000fc80007f3e0ff */
[----:B------:R-:W-:Y:S01]  /*04a0*/  FSETP.GT.AND P0, PT, |R2|, 1.469367938527859385e-39, PT ;  /* 0x001000000200780b */ /* 0x000fe20003f04200 */
[----:B------:R-:W-:Y:S01]  /*04b0*/  IMAD.MOV R2, RZ, RZ, -R3 ;  /* 0x000000ffff027224 */ /* 0x000fe200078e0a03 */
[----:B------:R-:W-:-:S03]  /*04c0*/  LEA.HI.X.SX32 R11, R5, R8, 0x1, P1 ;  /* 0x00000008050b7211 */ /* 0x000fc600008f0eff */
[----:B------:R-:W-:-:S08]  /*04d0*/  IMAD R2, R26, R2, R5 ;  /* 0x000000021a027224 */ /* 0x000fd000078e0205 */
[----:B------:R-:W-:Y:S05]  /*04e0*/  @P0 BRA P2, `(.L_x_47) ;  /* 0x0000000000100947 */ /* 0x000fea0001000000 */
[----:B------:R-:W-:-:S07]  /*04f0*/  MOV R28, 0x510 ;  /* 0x00000510001c7802 */ /* 0x000fce0000000f00 */
[----:B------:R-:W-:Y:S05]  /*0500*/  CALL.REL.NOINC `($__internal_0_$__cuda_sm20_div_rn_f64_full) ;  /* 0x0000000000dc7944 */ /* 0x000fea0003c00000 */
[----:B------:R-:W-:Y:S02]  /*0510*/  IMAD.U32 R14, RZ, RZ, UR4 ;  /* 0x00000004ff0e7e24 */ /* 0x000fe4000f8e00ff */
[----:B------:R-:W-:-:S07]  /*0520*/  IMAD.U32 R15, RZ, RZ, UR5 ;  /* 0x00000005ff0f7e24 */ /* 0x000fce000f8e00ff */
.L_x_47:
[----:B------:R0:W1:Y:S01]  /*0530*/  F2F.F32.F64 R0, R14 ;  /* 0x0000000e00007310 */ /* 0x0000620000301000 */
[----:B------:R-:W-:Y:S01]  /*0540*/  ISETP.NE.AND P5, PT, R2, RZ, PT ;  /* 0x000000ff0200720c */ /* 0x000fe20003fa5270 */
[----:B------:R-:W-:Y:S02]  /*0550*/  IMAD.MOV.U32 R18, RZ, RZ, 0xff ;  /* 0x000000ffff127424 */ /* 0x000fe400078e00ff */
[----:B------:R-:W-:Y:S01]  /*0560*/  IMAD.MOV.U32 R19, RZ, RZ, 0xff ;  /* 0x000000ffff137424 */ /* 0x000fe200078e00ff */
[----:B------:R-:W-:Y:S02]  /*0570*/  ISETP.EQ.OR P2, PT, R3, RZ, !P5 ;  /* 0x000000ff0300720c */ /* 0x000fe40006f42670 */
[----:B------:R-:W-:Y:S01]  /*0580*/  IADD3 R16, P6, PT, R9, R10, RZ ;  /* 0x0000000a09107210 */ /* 0x000fe20007fde0ff */
[----:B0-----:R-:W0:Y:S01]  /*0590*/  LDC.64 R14, c[0x0][0x380] ;  /* 0x0000e000ff0e7b82 */ /* 0x001e220000000a00 */
[----:B-1----:R-:W-:-:S13]  /*05a0*/  FSETP.GEU.AND P0, PT, R0, RZ, PT ;  /* 0x000000ff0000720b */ /* 0x002fda0003f0e000 */
[----:B------:R-:W-:-:S05]  /*05b0*/  @!P0 FADD R0, R0, 180 ;  /* 0x4334000000008421 */ /* 0x000fca0000000000 */
[C---:B------:R-:W-:Y:S02]  /*05c0*/  FSETP.GEU.AND P0, PT, R0.reuse, 157.5, PT ;  /* 0x431d80000000780b */ /* 0x040fe40003f0e000 */
[C---:B------:R-:W-:Y:S02]  /*05d0*/  FSETP.GEU.AND P1, PT, R0.reuse, 112.5, PT ;  /* 0x42e100000000780b */ /* 0x040fe40003f2e000 */
[C---:B------:R-:W-:Y:S02]  /*05e0*/  FSETP.LTU.OR P0, PT, R0.reuse, 112.5, P0 ;  /* 0x42e100000000780b */ /* 0x040fe40000709400 */
[----:B------:R-:W-:Y:S02]  /*05f0*/  FSETP.LTU.OR P1, PT, R0, 67.5, P1 ;  /* 0x428700000000780b */ /* 0x000fe40000f29400 */
[----:B------:R-:W-:Y:S02]  /*0600*/  PLOP3.LUT P2, PT, P2, P0, PT, 0xf8, 0x8f ;  /* 0x00000000008f781c */ /* 0x000fe40001741f70 */
[----:B------:R-:W-:-:S11]  /*0610*/  ISETP.EQ.OR P3, PT, R3, RZ, P1 ;  /* 0x000000ff0300720c */ /* 0x000fd60000f62670 */
[----:B------:R-:W2:Y:S04]  /*0620*/  @!P2 LDG.E.U8 R18, desc[UR14][R10.64+-0x1] ;  /* 0xffffff0e0a12a981 */ /* 0x000ea8000c1e1100 */
[----:B------:R-:W3:Y:S01]  /*0630*/  @!P3 LDG.E.U8 R19, desc[UR14][R10.64] ;  /* 0x0000000e0a13b981 */ /* 0x000ee2000c1e1100 */
[----:B------:R-:W-:Y:S01]  /*0640*/  FSETP.GEU.AND P3, PT, R0, 67.5, PT ;  /* 0x428700000000780b */ /* 0x000fe20003f6e000 */
[----:B------:R-:W-:Y:S01]  /*0650*/  IMAD.X R17, R4, 0x1, R11, P6 ;  /* 0x0000000104117824 */ /* 0x000fe200030e060b */
[----:B------:R-:W-:Y:S02]  /*0660*/  ISETP.NE.AND P2, PT, R2, R23, PT ;  /* 0x000000170200720c */ /* 0x000fe40003f45270 */
[----:B------:R-:W-:Y:S02]  /*0670*/  FSETP.LTU.OR P3, PT, R0, 22.5, P3 ;  /* 0x41b400000000780b */ /* 0x000fe40001f69400 */
[----:B------:R-:W-:-:S04]  /*0680*/  ISETP.EQ.OR P6, PT, R3, RZ, !P2 ;  /* 0x000000ff0300720c */ /* 0x000fc800057c2670 */
[----:B------:R-:W-:-:S05]  /*0690*/  PLOP3.LUT P6, PT, P6, P3, PT, 0xf8, 0x8f ;  /* 0x00000000008f781c */ /* 0x000fca00037c7f70 */
[----:B--2---:R-:W2:Y:S08]  /*06a0*/  @P2 LDG.E.U8 R18, desc[UR14][R16.64+0x1] ;  /* 0x0000010e10122981 */ /* 0x004eb0000c1e1100 */
[----:B---3--:R-:W3:Y:S01]  /*06b0*/  @!P6 LDG.E.U8 R19, desc[UR14][R10.64+0x1] ;  /* 0x0000010e0a13e981 */ /* 0x008ee2000c1e1100 */
[----:B------:R-:W-:-:S04]  /*06c0*/  ISETP.NE.AND P6, PT, R3, R22, PT ;  /* 0x000000160300720c */ /* 0x000fc80003fc5270 */
[----:B------:R-:W-:-:S04]  /*06d0*/  ISETP.EQ.OR P6, PT, R2, RZ, !P6 ;  /* 0x000000ff0200720c */ /* 0x000fc800077c2670 */
[----:B------:R-:W-:Y:S02]  /*06e0*/  PLOP3.LUT P6, PT, P6, P3, PT, 0xf8, 0x8f ;  /* 0x00000000008f781c */ /* 0x000fe400037c7f70 */
[----:B0-----:R-:W-:-:S04]  /*06f0*/  IADD3 R14, P3, PT, R7, R14, RZ ;  /* 0x0000000e070e7210 */ /* 0x001fc80007f7e0ff */
[----:B------:R-:W-:-:S07]  /*0700*/  LEA.HI.X.SX32 R15, R7, R15, 0x1, P3 ;  /* 0x0000000f070f7211 */ /* 0x000fce00018f0eff */
[----:B--2---:R-:W2:Y:S04]  /*0710*/  @!P6 LDG.E.U8 R18, desc[UR14][R14.64+-0x2] ;  /* 0xfffffe0e0e12e981 */ /* 0x004ea8000c1e1100 */
[----:B---3--:R0:W3:Y:S01]  /*0720*/  @P5 LDG.E.U8 R19, desc[UR14][R16.64+-0x1] ;  /* 0xffffff0e10135981 */ /* 0x0080e2000c1e1100 */
[CC--:B------:R-:W-:Y:S02]  /*0730*/  ISETP.EQ.OR P2, PT, R3.reuse, R22.reuse, !P2 ;  /* 0x000000160300720c */ /* 0x0c0fe40005742670 */
[----:B------:R-:W-:Y:S02]  /*0740*/  ISETP.EQ.OR P1, PT, R3, R22, P1 ;  /* 0x000000160300720c */ /* 0x000fe40000f22670 */
[----:B------:R-:W-:Y:S01]  /*0750*/  PLOP3.LUT P2, PT, P2, P0, PT, 0xf8, 0x8f ;  /* 0x00000000008f781c */ /* 0x000fe20001741f70 */
[----:B------:R-:W4:Y:S10]  /*0760*/  LDG.E.U8 R3, desc[UR14][R16.64] ;  /* 0x0000000e10037981 */ /* 0x000f34000c1e1100 */
[----:B--2---:R-:W2:Y:S04]  /*0770*/  @!P1 LDG.E.U8 R18, desc[UR14][R14.64+-0x1] ;  /* 0xffffff0e0e129981 */ /* 0x004ea8000c1e1100 */
[----:B---3--:R-:W3:Y:S01]  /*0780*/  @!P2 LDG.E.U8 R19, desc[UR14][R14.64] ;  /* 0x0000000e0e13a981 */ /* 0x008ee2000c1e1100 */
[----:B------:R-:W-:Y:S01]  /*0790*/  UIADD3 UR16, UP0, UPT, UR16, 0x4, URZ ;  /* 0x0000000410107890 */ /* 0x000fe2000ff1e0ff */
[----:B------:R-:W-:-:S03]  /*07a0*/  VIADD R5, R5, 0x1 ;  /* 0x0000000105057836 */ /* 0x000fc60000000000 */
[----:B------:R-:W-:Y:S01]  /*07b0*/  UIADD3.X UR17, UPT, UPT, URZ, UR17, URZ, UP0, !UPT ;  /* 0x00000011ff117290 */ /* 0x000fe200087fe4ff */
[----:B------:R-:W-:Y:S01]  /*07c0*/  VIADD R7, R7, 0x1 ;  /* 0x0000000107077836 */ /* 0x000fe20000000000 */
[----:B--2---:R-:W-:Y:S02]  /*07d0*/  LOP3.LUT R0, R18, 0xff, RZ, 0xc0, !PT ;  /* 0x000000ff12007812 */ /* 0x004fe400078ec0ff */
[----:B---3--:R-:W-:-:S04]  /*07e0*/  LOP3.LUT R2, R19, 0xff, RZ, 0xc0, !PT ;  /* 0x000000ff13027812 */ /* 0x008fc800078ec0ff */
[----:B------:R-:W-:-:S04]  /*07f0*/  VIMNMX.U16x2 R0, PT, PT, R0, R2, !PT ;  /* 0x0000000200007248 */ /* 0x000fc80007fe0200 */
[----:B------:R-:W-:-:S04]  /*0800*/  LOP3.LUT R0, R0, 0xffff, RZ, 0xc0, !PT ;  /* 0x0000ffff00007812 */ /* 0x000fc800078ec0ff */
[----:B----4-:R-:W-:-:S13]  /*0810*/  ISETP.GT.U32.AND P0, PT, R0, R3, PT ;  /* 0x000000030000720c */ /* 0x010fda0003f04070 */
[----:B------:R2:W-:Y:S04]  /*0820*/  @!P0 STG.E.U8 desc[UR14][R12.64], R3 ;  /* 0x000000030c008986 */ /* 0x0005e8000c10110e */
[----:B------:R2:W-:Y:S01]  /*0830*/  @P0 STG.E.U8 desc[UR14][R12.64], RZ ;  /* 0x000000ff0c000986 */ /* 0x0005e2000c10110e */
[----:B------:R-:W-:-:S05]  /*0840*/  IADD3 R0, P0, PT, R12, 0x1, RZ ;  /* 0x000000010c007810 */ /* 0x000fca0007f1e0ff */
[----:B0-----:R-:W-:Y:S01]  /*0850*/  IMAD.X R17, RZ, RZ, R13, P0 ;  /* 0x000000ffff117224 */ /* 0x001fe200000e060d */
[----:B------:R-:W-:Y:S07]  /*0860*/  @P4 BRA `(.L_x_48) ;  /* 0xfffffff8003c4947 */ /* 0x000fee000383ffff */
[----:B------:R-:W-:Y:S05]  /*0870*/  EXIT ;  /* 0x000000000000794d */ /* 0x000fea0003800000 */
        .weak           $__internal_0_$__cuda_sm20_div_rn_f64_full
        .type           $__internal_0_$__cuda_sm20_div_rn_f64_full,@function
        .size           $__internal_0_$__cuda_sm20_div_rn_f64_full,(.L_x_82 - $__internal_0_$__cuda_sm20_div_rn_f64_full)
$__internal_0_$__cuda_sm20_div_rn_f64_full:
[----:B------:R-:W-:Y:S01]  /*0880*/  UMOV UR7, UR5 ;  /* 0x0000000500077c82 */ /* 0x000fe20008000000 */
[----:B------:R-:W-:Y:S01]  /*0890*/  UMOV UR8, 0x1ca00000 ;  /* 0x1ca0000000087882 */ /* 0x000fe20000000000 */
[----:B------:R-:W-:Y:S01]  /*08a0*/  IMAD.U32 R0, RZ, RZ, UR7 ;  /* 0x00000007ff007e24 */ /* 0x000fe2000f8e00ff */
[----:B------:R-:W-:Y:S01]  /*08b0*/  ULOP3.LUT UR10, UR7, 0x7ff00000, URZ, 0xc0, !UPT ;  /* 0x7ff00000070a7892 */ /* 0x000fe2000f8ec0ff */
[----:B------:R-:W-:Y:S01]  /*08c0*/  IMAD.MOV.U32 R15, RZ, RZ, 0x3ff921fb ;  /* 0x3ff921fbff0f7424 */ /* 0x000fe200078e00ff */
[----:B------:R-:W-:Y:S01]  /*08d0*/  UMOV UR6, UR4 ;  /* 0x0000000400067c82 */ /* 0x000fe20008000000 */
[----:B------:R-:W-:Y:S01]  /*08e0*/  IMAD.MOV.U32 R16, RZ, RZ, 0x0 ;  /* 0x00000000ff107424 */ /* 0x000fe200078e00ff */
[----:B------:R-:W-:Y:S01]  /*08f0*/  FSETP.GEU.AND P0, PT, |R0|, 1.469367938527859385e-39, PT ;  /* 0x001000000000780b */ /* 0x000fe20003f0e200 */
[----:B------:R-:W-:Y:S01]  /*0900*/  UISETP.GE.U32.AND UP0, UPT, UR10, 0x40000000, UPT ;  /* 0x400000000a00788c */ /* 0x000fe2000bf06070 */
[----:B------:R-:W0:Y:S01]  /*0910*/  MUFU.RCP64H R21, R15 ;  /* 0x0000000f00157308 */ /* 0x000e220000001800 */
[----:B------:R-:W-:Y:S01]  /*0920*/  UMOV UR12, UR6 ;  /* 0x00000006000c7c82 */ /* 0x000fe20008000000 */
[----:B------:R-:W-:Y:S01]  /*0930*/  IMAD.MOV.U32 R17, RZ, RZ, 0x40000000 ;  /* 0x40000000ff117424 */ /* 0x000fe200078e00ff */
[----:B------:R-:W-:Y:S01]  /*0940*/  USEL UR8, UR8, 0x63400000, !UP0 ;  /* 0x6340000008087887 */ /* 0x000fe2000c000000 */
[----:B------:R-:W-:Y:S01]  /*0950*/  IMAD.U32 R18, RZ, RZ, UR12 ;  /* 0x0000000cff127e24 */ /* 0x000fe2000f8e00ff */
[----:B------:R-:W-:Y:S01]  /*0960*/  UMOV UR9, UR10 ;  /* 0x0000000a00097c82 */ /* 0x000fe20008000000 */
[----:B------:R-:W-:Y:S01]  /*0970*/  IMAD.MOV.U32 R14, RZ, RZ, 0x542fe938 ;  /* 0x542fe938ff0e7424 */ /* 0x000fe200078e00ff */
[----:B------:R-:W-:Y:S01]  /*0980*/  ULOP3.LUT UR13, UR8, 0x800fffff, UR7, 0xf8, !UPT ;  /* 0x800fffff080d7892 */ /* 0x000fe2000f8ef807 */
[----:B------:R-:W-:Y:S01]  /*0990*/  IMAD.MOV.U32 R20, RZ, RZ, 0x1 ;  /* 0x00000001ff147424 */ /* 0x000fe200078e00ff */
[----:B------:R-:W-:-:S02]  /*09a0*/  UMOV UR11, 0x40000000 ;  /* 0x40000000000b7882 */ /* 0x000fc40000000000 */
[----:B------:R-:W-:Y:S01]  /*09b0*/  VOTEU.ANY UP0, P0 ;  /* 0x0000000000ff7886 */ /* 0x000fe20000000100 */
[----:B------:R-:W-:Y:S01]  /*09c0*/  PLOP3.LUT P0, PT, PT, PT, UP0, 0x80, 0x8 ;  /* 0x000000000008781c */ /* 0x000fe20003f0f008 */
[----:B------:R-:W-:-:S03]  /*09d0*/  IMAD.U32 R19, RZ, RZ, UR13 ;  /* 0x0000000dff137e24 */ /* 0x000fc6000f8e00ff */
[----:B------:R-:W-:-:S04]  /*09e0*/  @!UP0 ULOP3.LUT UR4, UR8, 0x80000000, UR7, 0xf8, !UPT ;  /* 0x8000000008048892 */ /* 0x000fc8000f8ef807 */
[----:B------:R-:W-:-:S03]  /*09f0*/  @!UP0 ULOP3.LUT UR5, UR4, 0x100000, URZ, 0xfc, !UPT ;  /* 0x0010000004058892 */ /* 0x000fc6000f8efcff */
[----:B------:R-:W-:-:S06]  /*0a00*/  @!UP0 UMOV UR4, URZ ;  /* 0x000000ff00048c82 */ /* 0x000fcc0008000000 */
[----:B------:R-:W-:Y:S02]  /*0a10*/  @!P0 DFMA R16, R18, R16, -UR4 ;  /* 0x8000000412108e2b */ /* 0x000fe40008000010 */
[----:B0-----:R-:W-:-:S08]  /*0a20*/  DFMA R18, R20, -R14, 1 ;  /* 0x3ff000001412742b */ /* 0x001fd0000000080e */
[----:B------:R-:W-:Y:S01]  /*0a30*/  DFMA R18, R18, R18, R18 ;  /* 0x000000121212722b */ /* 0x000fe20000000012 */
[----:B------:R-:W-:Y:S02]  /*0a40*/  @!P0 R2UR UR5, R17 ;  /* 0x00000000110582ca */ /* 0x000fe400000e0000 */
[----:B------:R-:W-:-:S05]  /*0a50*/  @!P0 R2UR UR4, R16 ;  /* 0x00000000100482ca */ /* 0x000fca00000e0000 */
[----:B------:R-:W-:-:S06]  /*0a60*/  DFMA R18, R20, R18, R20 ;  /* 0x000000121412722b */ /* 0x000fcc0000000014 */
[----:B------:R-:W-:Y:S02]  /*0a70*/  @!UP0 ULOP3.LUT UR9, UR5, 0x7ff00000, URZ, 0xc0, !UPT ;  /* 0x7ff0000005098892 */ /* 0x000fe4000f8ec0ff */
[C---:B------:R-:W-:Y:S01]  /*0a80*/  DFMA R20, R18.reuse, -R14, 1 ;  /* 0x3ff000001214742b */ /* 0x040fe2000000080e */
[----:B------:R-:W-:Y:S01]  /*0a90*/  @!UP0 UMOV UR12, UR4 ;  /* 0x00000004000c8c82 */ /* 0x000fe20008000000 */
[----:B------:R-:W-:Y:S01]  /*0aa0*/  @!UP0 UMOV UR13, UR5 ;  /* 0x00000005000d8c82 */ /* 0x000fe20008000000 */
[----:B------:R-:W-:Y:S02]  /*0ab0*/  UIADD3 UR4, UPT, UPT, UR9, -0x1, URZ ;  /* 0xffffffff09047890 */ /* 0x000fe4000fffe0ff */
[----:B------:R-:W-:Y:S02]  /*0ac0*/  UIADD3 UR5, UPT, UPT, UR11, -0x1, URZ ;  /* 0xffffffff0b057890 */ /* 0x000fe4000fffe0ff */
[----:B------:R-:W-:Y:S01]  /*0ad0*/  UISETP.GT.U32.AND UP0, UPT, UR4, 0x7feffffe, UPT ;  /* 0x7feffffe0400788c */ /* 0x000fe2000bf04070 */
[----:B------:R-:W-:-:S03]  /*0ae0*/  DFMA R20, R18, R20, R18 ;  /* 0x000000141214722b */ /* 0x000fc60000000012 */
[----:B------:R-:W-:-:S05]  /*0af0*/  UISETP.GT.U32.OR UP0, UPT, UR5, 0x7feffffe, UP0 ;  /* 0x7feffffe0500788c */ /* 0x000fca0008704470 */
[----:B------:R-:W-:-:S08]  /*0b00*/  DMUL R18, R20, UR12 ;  /* 0x0000000c14127c28 */ /* 0x000fd00008000000 */
[----:B------:R-:W-:-:S08]  /*0b10*/  DFMA R16, R18, -R14, UR12 ;  /* 0x0000000c12107e2b */ /* 0x000fd0000800080e */
[----:B------:R-:W-:Y:S01]  /*0b20*/  DFMA R16, R20, R16, R18 ;  /* 0x000000101410722b */ /* 0x000fe20000000012 */
[----:B------:R-:W-:Y:S10]  /*0b30*/  BRA.U UP0, `(.L_x_49) ;  /* 0x0000000100847547 */ /* 0x000ff4000b800000 */
[----:B------:R-:W-:Y:S02]  /*0b40*/  IMAD.MOV.U32 R0, RZ, RZ, 0x40000000 ;  /* 0x40000000ff007424 */ /* 0x000fe400078e00ff */
[----:B------:R-:W-:Y:S02]  /*0b50*/  IMAD.U32 R19, RZ, RZ, UR10 ;  /* 0x0000000aff137e24 */ /* 0x000fe4000f8e00ff */
[----:B------:R-:W-:Y:S02]  /*0b60*/  IMAD.MOV R0, RZ, RZ, -R0 ;  /* 0x000000ffff007224 */ /* 0x000fe400078e0a00 */
[----:B------:R-:W-:-:S03]  /*0b70*/  IMAD.MOV.U32 R18, RZ, RZ, RZ ;  /* 0x000000ffff127224 */ /* 0x000fc600078e00ff */
[----:B------:R-:W-:-:S04]  /*0b80*/  VIADDMNMX R0, R0, R19, 0xb9600000, !PT ;  /* 0xb960000000007446 */ /* 0x000fc80007800113 */
[----:B------:R-:W-:-:S05]  /*0b90*/  VIMNMX R0, PT, PT, R0, 0x46a00000, PT ;  /* 0x46a0000000007848 */ /* 0x000fca0003fe0100 */
[----:B------:R-:W-:-:S04]  /*0ba0*/  VIADD R0, R0, -UR8 ;  /* 0x8000000800007c36 */ /* 0x000fc80008000000 */
[----:B------:R-:W-:-:S06]  /*0bb0*/  VIADD R19, R0, 0x7fe00000 ;  /* 0x7fe0000000137836 */ /* 0x000fcc0000000000 */
[----:B------:R-:W-:-:S10]  /*0bc0*/  DMUL R20, R16, R18 ;  /* 0x0000001210147228 */ /* 0x000fd40000000000 */
[----:B------:R-:W-:Y:S02]  /*0bd0*/  R2UR UR5, R21 ;  /* 0x00000000150572ca */ /* 0x000fe400000e0000 */
[----:B------:R-:W-:-:S11]  /*0be0*/  R2UR UR4, R20 ;  /* 0x00000000140472ca */ /* 0x000fd600000e0000 */
[----:B------:R-:W-:-:S05]  /*0bf0*/  IMAD.U32 R20, RZ, RZ, UR5 ;  /* 0x00000005ff147e24 */ /* 0x000fca000f8e00ff */
[----:B------:R-:W-:-:S13]  /*0c00*/  FSETP.GTU.AND P0, PT, |R20|, 1.469367938527859385e-39, PT ;  /* 0x001000001400780b */ /* 0x000fda0003f0c200 */
[----:B------:R-:W-:Y:S05]  /*0c10*/  @P0 BRA `(.L_x_50) ;  /* 0x0000000000980947 */ /* 0x000fea0003800000 */
[----:B------:R-:W-:Y:S01]  /*0c20*/  DFMA R14, R16, -R14, UR12 ;  /* 0x0000000c100e7e2b */ /* 0x000fe2000800080e */
[----:B------:R-:W-:-:S09]  /*0c30*/  IMAD.MOV.U32 R18, RZ, RZ, RZ ;  /* 0x000000ffff127224 */ /* 0x000fd200078e00ff */
[C---:B------:R-:W-:Y:S02]  /*0c40*/  FSETP.NEU.AND P0, PT, R15.reuse, RZ, PT ;  /* 0x000000ff0f00720b */ /* 0x040fe40003f0d000 */
[----:B------:R-:W-:-:S04]  /*0c50*/  LOP3.LUT R21, R15, 0x400921fb, RZ, 0x3c, !PT ;  /* 0x400921fb0f157812 */ /* 0x000fc800078e3cff */
[----:B------:R-:W-:-:S04]  /*0c60*/  LOP3.LUT R21, R21, 0x80000000, RZ, 0xc0, !PT ;  /* 0x8000000015157812 */ /* 0x000fc800078ec0ff */
[----:B------:R-:W-:-:S03]  /*0c70*/  LOP3.LUT R19, R21, R19, RZ, 0xfc, !PT ;  /* 0x0000001315137212 */ /* 0x000fc600078efcff */
[----:B------:R-:W-:Y:S05]  /*0c80*/  @!P0 BRA `(.L_x_50) ;  /* 0x00000000007c8947 */ /* 0x000fea0003800000 */
[----:B------:R-:W-:Y:S02]  /*0c90*/  IMAD.MOV R15, RZ, RZ, -R0 ;  /* 0x000000ffff0f7224 */ /* 0x000fe400078e0a00 */
[----:B------:R-:W-:-:S06]  /*0ca0*/  IMAD.MOV.U32 R14, RZ, RZ, RZ ;  /* 0x000000ffff0e7224 */ /* 0x000fcc00078e00ff */
[----:B------:R-:W-:Y:S02]  /*0cb0*/  DFMA R14, -R14, UR4, R16 ;  /* 0x000000040e0e7c2b */ /* 0x000fe40008000110 */
[----:B------:R-:W-:-:S04]  /*0cc0*/  DMUL.RP R16, R16, R18 ;  /* 0x0000001210107228 */ /* 0x000fc80000008000 */
[----:B------:R-:W-:-:S04]  /*0cd0*/  IADD3 R14, PT, PT, -R0, -0x43300000, RZ ;  /* 0xbcd00000000e7810 */ /* 0x000fc80007ffe1ff */
[----:B------:R-:W-:Y:S02]  /*0ce0*/  FSETP.NEU.AND P0, PT, |R15|, R14, PT ;  /* 0x0000000e0f00720b */ /* 0x000fe40003f0d200 */
[----:B------:R-:W-:Y:S02]  /*0cf0*/  LOP3.LUT R21, R17, R21, RZ, 0x3c, !PT ;  /* 0x0000001511157212 */ /* 0x000fe400078e3cff */
[----:B------:R-:W-:Y:S02]  /*0d00*/  FSEL R16, R16, UR4, !P0 ;  /* 0x0000000410107c08 */ /* 0x000fe4000c000000 */
[----:B------:R-:W-:Y:S02]  /*0d10*/  FSEL R21, R21, UR5, !P0 ;  /* 0x0000000515157c08 */ /* 0x000fe4000c000000 */
[----:B------:R-:W-:Y:S02]  /*0d20*/  R2UR UR4, R16 ;  /* 0x00000000100472ca */ /* 0x000fe400000e0000 */
[----:B------:R-:W-:Y:S01]  /*0d30*/  R2UR UR5, R21 ;  /* 0x00000000150572ca */ /* 0x000fe200000e0000 */
[----:B------:R-:W-:-:S14]  /*0d40*/  BRA `(.L_x_50) ;  /* 0x00000000004c7947 */ /* 0x000fdc0003800000 */
.L_x_49:
[----:B------:R-:W-:Y:S02]  /*0d50*/  IMAD.U32 R14, RZ, RZ, UR6 ;  /* 0x00000006ff0e7e24 */ /* 0x000fe4000f8e00ff */
[----:B------:R-:W-:-:S06]  /*0d60*/  IMAD.U32 R15, RZ, RZ, UR7 ;  /* 0x00000007ff0f7e24 */ /* 0x000fcc000f8e00ff */
[----:B------:R-:W-:-:S14]  /*0d70*/  DSETP.NAN.AND P0, PT, R14, UR6, PT ;  /* 0x000000060e007e2a */ /* 0x000fdc000bf08000 */
[----:B------:R-:W-:Y:S05]  /*0d80*/  @P0 BRA `(.L_x_51) ;  /* 0x0000000000340947 */ /* 0x000fea0003800000 */
[----:B------:R-:W-:Y:S01]  /*0d90*/  UISETP.NE.AND UP0, UPT, UR9, UR11, UPT ;  /* 0x0000000b0900728c */ /* 0x000fe2000bf05270 */
[----:B------:R-:W-:Y:S01]  /*0da0*/  UMOV UR4, 0x0 ;  /* 0x0000000000047882 */ /* 0x000fe20000000000 */
[----:B------:R-:W-:-:S07]  /*0db0*/  UMOV UR5, 0xfff80000 ;  /* 0xfff8000000057882 */ /* 0x000fce0000000000 */
[----:B------:R-:W-:Y:S05]  /*0dc0*/  BRA.U !UP0, `(.L_x_50) ;  /* 0x00000001082c7547 */ /* 0x000fea000b800000 */
[----:B------:R-:W-:Y:S02]  /*0dd0*/  UISETP.NE.AND UP0, UPT, UR9, 0x7ff00000, UPT ;  /* 0x7ff000000900788c */ /* 0x000fe4000bf05270 */
[----:B------:R-:W-:Y:S02]  /*0de0*/  ULOP3.LUT UR6, UR7, 0x400921fb, URZ, 0x3c, !UPT ;  /* 0x400921fb07067892 */ /* 0x000fe4000f8e3cff */
[----:B------:R-:W-:Y:S02]  /*0df0*/  UISETP.EQ.OR UP0, UPT, UR11, URZ, !UP0 ;  /* 0x000000ff0b00728c */ /* 0x000fe4000c702670 */
[----:B------:R-:W-:-:S09]  /*0e00*/  ULOP3.LUT UR5, UR6, 0x80000000, URZ, 0xc0, !UPT ;  /* 0x8000000006057892 */ /* 0x000fd2000f8ec0ff */
[----:B------:R-:W-:Y:S01]  /*0e10*/  @UP0 ULOP3.LUT UR6, UR5, 0x7ff00000, URZ, 0xfc, !UPT ;  /* 0x7ff0000005060892 */ /* 0x000fe2000f8efcff */
[----:B------:R-:W-:Y:S01]  /*0e20*/  @!UP0 UMOV UR4, URZ ;  /* 0x000000ff00048c82 */ /* 0x000fe20008000000 */
[----:B------:R-:W-:-:S05]  /*0e30*/  @UP0 UMOV UR4, URZ ;  /* 0x000000ff00040c82 */ /* 0x000fca0008000000 */
[----:B------:R-:W-:Y:S01]  /*0e40*/  @UP0 UMOV UR5, UR6 ;  /* 0x0000000600050c82 */ /* 0x000fe20008000000 */
[----:B------:R-:W-:Y:S05]  /*0e50*/  BRA `(.L_x_50) ;  /* 0x0000000000087947 */ /* 0x000fea0003800000 */
.L_x_51:
[----:B------:R-:W-:Y:S01]  /*0e60*/  ULOP3.LUT UR5, UR7, 0x80000, URZ, 0xfc, !UPT ;  /* 0x0008000007057892 */ /* 0x000fe2000f8efcff */
[----:B------:R-:W-:-:S11]  /*0e70*/  UMOV UR4, UR6 ;  /* 0x0000000600047c82 */ /* 0x000fd60008000000 */
.L_x_50:
[----:B------:R-:W-:-:S04]  /*0e80*/  IMAD.MOV.U32 R29, RZ, RZ, 0x0 ;  /* 0x00000000ff1d7424 */ /* 0x000fc800078e00ff */
[----:B------:R-:W-:Y:S05]  /*0e90*/  RET.REL.NODEC R28 `(_Z20gpuNonMaxSuppressionPhS_Pf) ;  /* 0xfffffff01c587950 */ /* 0x000fea0003c3ffff */
.L_x_52:
        /* <DEDUP_REMOVED lines=14> */
.L_x_82:


//--------------------- .text._Z16gpuEdgeDetectionPhS_Pf --------------------------
	.section	.text._Z16gpuEdgeDetectionPhS_Pf,"ax",@progbits
	.align	128
        .global         _Z16gpuEdgeDetectionPhS_Pf
        .type           _Z16gpuEdgeDetectionPhS_Pf,@function
        .size           _Z16gpuEdgeDetectionPhS_Pf,(.L_x_85 - _Z16gpuEdgeDetectionPhS_Pf)
        .other          _Z16gpuEdgeDetectionPhS_Pf,@"STO_CUDA_ENTRY STV_DEFAULT"
_Z16gpuEdgeDetectionPhS_Pf:
.text._Z16gpuEdgeDetectionPhS_Pf:
[----:B------:R-:W-:Y:S01]  /*0000*/  LDC R1, c[0x0][0x37c] ;  /* 0x0000df00ff017b82 */ /* 0x000fe20000000800 */
[----:B------:R-:W0:Y:S07]  /*0010*/  S2R R3, SR_TID.Y ;  /* 0x0000000000037919 */ /* 0x000e2e0000002200 */
[----:B------:R-:W1:Y:S01]  /*0020*/  LDC R5, c[0x0][0x360] ;  /* 0x0000d800ff057b82 */ /* 0x000e620000000800 */
[----:B------:R-:W2:Y:S01]  /*0030*/  LDCU.64 UR4, c[0x3][URZ] ;  /* 0x00c00000ff0477ac */ /* 0x000ea20008000a00 */
[----:B------:R-:W-:Y:S01]  /*0040*/  BSSY.RECONVERGENT B0, `(.L_x_53) ;  /* 0x0000107000007945 */ /* 0x000fe20003800200 */
[----:B------:R-:W1:Y:S05]  /*0050*/  S2R R0, SR_TID.X ;  /* 0x0000000000007919 */ /* 0x000e6a0000002100 */
[----:B------:R-:W0:Y:S08]  /*0060*/  S2UR UR7, SR_CTAID.Y ;  /* 0x00000000000779c3 */ /* 0x000e300000002600 */
[----:B------:R-:W0:Y:S08]  /*0070*/  LDC R2, c[0x0][0x364] ;  /* 0x0000d900ff027b82 */ /* 0x000e300000000800 */
[----:B------:R-:W1:Y:S01]  /*0080*/  S2UR UR6, SR_CTAID.X ;  /* 0x00000000000679c3 */ /* 0x000e620000002500 */
[----:B0-----:R-:W-:-:S05]  /*0090*/  IMAD R3, R2, UR7, R3 ;  /* 0x0000000702037c24 */ /* 0x001fca000f8e0203 */
[----:B--2---:R-:W-:Y:S01]  /*00a0*/  ISETP.GE.AND P1, PT, R3, UR4, PT ;  /* 0x0000000403007c0c */ /* 0x004fe2000bf26270 */
[----:B-1----:R-:W-:Y:S01]  /*00b0*/  IMAD R0, R5, UR6, R0 ;  /* 0x0000000605007c24 */ /* 0x002fe2000f8e0200 */
[----:B------:R-:W0:Y:S03]  /*00c0*/  LDCU.64 UR6, c[0x0][0x358] ;  /* 0x00006b00ff0677ac */ /* 0x000e260008000a00 */
[----:B------:R-:W-:Y:S01]  /*00d0*/  IMAD R2, R3, UR5, R0 ;  /* 0x0000000503027c24 */ /* 0x000fe2000f8e0200 */
[----:B------:R-:W-:-:S13]  /*00e0*/  ISETP.LT.AND P1, PT, R0, UR5, !P1 ;  /* 0x0000000500007c0c */ /* 0x000fda000cf21270 */
[----:B------:R-:W-:Y:S05]  /*00f0*/  @!P1 BRA `(.L_x_54) ;  /* 0x0000000c00ec9947 */ /* 0x000fea0003800000 */
[----:B------:R-:W1:Y:S01]  /*0100*/  LDCU.64 UR10, c[0x0][0x380] ;  /* 0x00007000ff0a77ac */ /* 0x000e620008000a00 */
[----:B------:R-:W-:Y:S02]  /*0110*/  ISETP.NE.AND P4, PT, R0, RZ, PT ;  /* 0x000000ff0000720c */ /* 0x000fe40003f85270 */
[C---:B------:R-:W-:Y:S01]  /*0120*/  ISETP.NE.AND P6, PT, R3.reuse, RZ, PT ;  /* 0x000000ff0300720c */ /* 0x040fe20003fc5270 */
[----:B------:R-:W-:Y:S01]  /*0130*/  ULOP3.LUT UR8, URZ, UR5, URZ, 0x33, !UPT ;  /* 0x00000005ff087292 */ /* 0x000fe2000f8e33ff */
[----:B------:R-:W-:-:S05]  /*0140*/  ISETP.EQ.OR P5, PT, R3, RZ, !P4 ;  /* 0x000000ff0300720c */ /* 0x000fca00067a2670 */
[----:B------:R-:W-:-:S05]  /*0150*/  VIADD R4, R2, UR8 ;  /* 0x0000000802047c36 */ /* 0x000fca0008000000 */
[----:B-1----:R-:W-:-:S04]  /*0160*/  IADD3 R10, P0, PT, R4, UR10, RZ ;  /* 0x0000000a040a7c10 */ /* 0x002fc8000ff1e0ff */
[----:B------:R-:W-:-:S05]  /*0170*/  LEA.HI.X.SX32 R11, R4, UR11, 0x1, P0 ;  /* 0x0000000b040b7c11 */ /* 0x000fca00080f0eff */
[----:B0-----:R-:W2:Y:S04]  /*0180*/  @!P5 LDG.E.U8 R14, desc[UR6][R10.64] ;  /* 0x000000060a0ed981 */ /* 0x001ea8000c1e1100 */
[----:B------:R-:W3:Y:S01]  /*0190*/  @P6 LDG.E.U8 R12, desc[UR6][R10.64+0x1] ;  /* 0x000001060a0c6981 */ /* 0x000ee2000c1e1100 */
[----:B------:R-:W-:Y:S01]  /*01a0*/  UIADD3 UR8, UPT, UPT, UR5, -0x1, URZ ;  /* 0xffffffff05087890 */ /* 0x000fe2000fffe0ff */
[----:B------:R-:W-:Y:S01]  /*01b0*/  VIADD R6, R2, 0xffffffff ;  /* 0xffffffff02067836 */ /* 0x000fe20000000000 */
[----:B------:R-:W-:-:S04]  /*01c0*/  CS2R R4, SRZ ;  /* 0x0000000000047805 */ /* 0x000fc8000001ff00 */
[----:B------:R-:W-:Y:S02]  /*01d0*/  ISETP.GE.AND P3, PT, R0, UR8, PT ;  /* 0x0000000800007c0c */ /* 0x000fe4000bf66270 */
[C---:B------:R-:W-:Y:S02]  /*01e0*/  IADD3 R8, P0, PT, R6.reuse, UR10, RZ ;  /* 0x0000000a06087c10 */ /* 0x040fe4000ff1e0ff */
[----:B------:R-:W-:Y:S02]  /*01f0*/  PLOP3.LUT P2, PT, P3, PT, PT, 0x80, 0x8 ;  /* 0x000000000008781c */ /* 0x000fe40001f4f070 */
[----:B------:R-:W-:Y:S02]  /*0200*/  LEA.HI.X.SX32 R9, R6, UR11, 0x1, P0 ;  /* 0x0000000b06097c11 */ /* 0x000fe400080f0eff */
[----:B------:R-:W-:Y:S02]  /*0210*/  PLOP3.LUT P0, PT, PT, PT, PT, 0x80, 0x8 ;  /* 0x000000000008781c */ /* 0x000fe40003f0f070 */
[----:B------:R-:W-:Y:S01]  /*0220*/  @P6 PLOP3.LUT P0, PT, P2, PT, PT, 0x80, 0x8 ;  /* 0x000000000008681c */ /* 0x000fe2000170f070 */
[----:B------:R-:W4:Y:S01]  /*0230*/  @P4 LDG.E.U8 R21, desc[UR6][R8.64] ;  /* 0x0000000608154981 */ /* 0x000f22000c1e1100 */
[----:B------:R-:W-:Y:S01]  /*0240*/  UIADD3 UR9, UPT, UPT, UR4, -0x1, URZ ;  /* 0xffffffff04097890 */ /* 0x000fe2000fffe0ff */
[----:B------:R-:W-:Y:S01]  /*0250*/  VIADD R15, R2, UR8 ;  /* 0x00000008020f7c36 */ /* 0x000fe20008000000 */
[----:B------:R-:W-:-:S09]  /*0260*/  CS2R R6, SRZ ;  /* 0x0000000000067805 */ /* 0x000fd2000001ff00 */
[----:B------:R4:W5:Y:S01]  /*0270*/  @!P0 LDG.E.U8 R20, desc[UR6][R10.64+0x2] ;  /* 0x000002060a148981 */ /* 0x000962000c1e1100 */
[----:B--2---:R-:W0:Y:S08]  /*0280*/  @!P5 I2F.F64.U16 R4, R14 ;  /* 0x0000000e0004d312 */ /* 0x004e300000101800 */
[----:B---3--:R-:W1:Y:S01]  /*0290*/  @P6 I2F.F64.U16 R12, R12 ;  /* 0x0000000c000c6312 */ /* 0x008e620000101800 */
[--C-:B0-----:R-:W-:Y:S01]  /*02a0*/  @!P5 DADD R6, RZ, -R4.reuse ;  /* 0x00000000ff06d229 */ /* 0x101fe20000000804 */
[----:B------:R-:W-:Y:S01]  /*02b0*/  ISETP.GE.U32.AND P5, PT, R3, UR9, PT ;  /* 0x0000000903007c0c */ /* 0x000fe2000bfa6070 */
[----:B-1----:R-:W-:Y:S01]  /*02c0*/  @P6 DFMA R4, R12, 2, R4 ;  /* 0x400000000c04682b */ /* 0x002fe20000000004 */
[----:B------:R-:W-:-:S04]  /*02d0*/  IADD3 R18, P6, PT, R15, UR10, RZ ;  /* 0x0000000a0f127c10 */ /* 0x000fc8000ffde0ff */
[----:B------:R-:W-:Y:S02]  /*02e0*/  LEA.HI.X.SX32 R19, R15, UR11, 0x1, P6 ;  /* 0x0000000b0f137c11 */ /* 0x000fe4000b0f0eff */
[----:B------:R-:W-:Y:S02]  /*02f0*/  ISETP.EQ.OR P6, PT, R0, RZ, P5 ;  /* 0x000000ff0000720c */ /* 0x000fe40002fc2670 */
[----:B------:R0:W2:Y:S03]  /*0300*/  @!P3 LDG.E.U8 R0, desc[UR6][R8.64+0x2] ;  /* 0x000002060800b981 */ /* 0x0000a6000c1e1100 */
[----:B------:R-:W-:Y:S01]  /*0310*/  @P5 PLOP3.LUT P2, PT, PT, PT, PT, 0x80, 0x8 ;  /* 0x000000000008581c */ /* 0x000fe20003f4f070 */
[----:B------:R-:W3:Y:S07]  /*0320*/  @!P5 LDG.E.U8 R22, desc[UR6][R18.64+0x1] ;  /* 0x000001061216d981 */ /* 0x000eee000c1e1100 */
[----:B------:R-:W3:Y:S05]  /*0330*/  @!P6 LDG.E.U8 R3, desc[UR6][R18.64] ;  /* 0x000000061203e981 */ /* 0x000eea000c1e1100 */
[----:B------:R-:W3:Y:S01]  /*0340*/  @!P2 LDG.E.U8 R23, desc[UR6][R18.64+0x2] ;  /* 0x000002061217a981 */ /* 0x000ee2000c1e1100 */
[----:B----4-:R-:W1:Y:S08]  /*0350*/  @P4 I2F.F64.U16 R10, R21 ;  /* 0x00000015000a4312 */ /* 0x010e700000101800 */
[----:B-----5:R-:W4:Y:S01]  /*0360*/  @!P0 I2F.F64.U16 R12, R20 ;  /* 0x00000014000c8312 */ /* 0x020f220000101800 */
[----:B-1----:R-:W-:-:S02]  /*0370*/  @P4 DADD R14, R10, R10 ;  /* 0x000000000a0e4229 */ /* 0x002fc4000000000a */
[----:B----4-:R-:W-:-:S08]  /*0380*/  @!P0 DADD R6, R6, R12 ;  /* 0x0000000006068229 */ /* 0x010fd0000000000c */
[----:B------:R-:W-:-:S08]  /*0390*/  @P4 DADD R6, R6, -R14 ;  /* 0x0000000006064229 */ /* 0x000fd0000000080e */
[----:B0-----:R-:W-:Y:S02]  /*03a0*/  DADD R8, RZ, R6 ;  /* 0x00000000ff087229 */ /* 0x001fe40000000006 */
[--C-:B------:R-:W-:Y:S02]  /*03b0*/  @!P0 DADD R12, R12, R4.reuse ;  /* 0x000000000c0c8229 */ /* 0x100fe40000000004 */
[----:B------:R-:W-:Y:S01]  /*03c0*/  @P0 DADD R12, RZ, R4 ;  /* 0x00000000ff0c0229 */ /* 0x000fe20000000004 */
[----:B------:R-:W-:Y:S01]  /*03d0*/  BSSY.RECONVERGENT B1, `(.L_x_55) ;  /* 0x0000015000017945 */ /* 0x000fe20003800200 */
[----:B--2---:R-:W0:Y:S08]  /*03e0*/  @!P3 I2F.F64.U16 R16, R0 ;  /* 0x000000000010b312 */ /* 0x004e300000101800 */
[----:B---3--:R-:W1:Y:S01]  /*03f0*/  @!P6 I2F.F64.U16 R10, R3 ;  /* 0x00000003000ae312 */ /* 0x008e620000101800 */
[----:B0-----:R-:W-:-:S07]  /*0400*/  @!P3 DADD R16, R16, R16 ;  /* 0x000000001010b229 */ /* 0x001fce0000000010 */
[----:B------:R-:W0:Y:S01]  /*0410*/  @!P5 I2F.F64.U16 R14, R22 ;  /* 0x00000016000ed312 */ /* 0x000e220000101800 */
[----:B------:R-:W-:-:S07]  /*0420*/  @!P3 DADD R8, R8, -R16 ;  /* 0x000000000808b229 */ /* 0x000fce0000000810 */
[----:B------:R-:W2:Y:S01]  /*0430*/  @!P2 I2F.F64.U16 R4, R23 ;  /* 0x000000170004a312 */ /* 0x000ea20000101800 */
[--C-:B-1----:R-:W-:Y:S02]  /*0440*/  @!P6 DADD R8, R8, -R10.reuse ;  /* 0x000000000808e229 */ /* 0x102fe4000000080a */
[----:B------:R-:W-:Y:S02]  /*0450*/  @!P6 DADD R12, R12, -R10 ;  /* 0x000000000c0ce229 */ /* 0x000fe4000000080a */
[----:B0-----:R-:W-:-:S04]  /*0460*/  @!P5 DADD R14, R14, R14 ;  /* 0x000000000e0ed229 */ /* 0x001fc8000000000e */
[--C-:B--2---:R-:W-:Y:S02]  /*0470*/  @!P2 DADD R6, R4, R8.reuse ;  /* 0x000000000406a229 */ /* 0x104fe40000000008 */
[----:B------:R-:W-:Y:S02]  /*0480*/  @P2 DADD R6, RZ, R8 ;  /* 0x00000000ff062229 */ /* 0x000fe40000000008 */
[--C-:B------:R-:W-:Y:S02]  /*0490*/  @!P5 DADD R14, -R14, R12.reuse ;  /* 0x000000000e0ed229 */ /* 0x100fe4000000010c */
[----:B------:R-:W-:-:S04]  /*04a0*/  @P5 DADD R14, RZ, R12 ;  /* 0x00000000ff0e5229 */ /* 0x000fc8000000000c */
[----:B------:R-:W-:Y:S01]  /*04b0*/  DADD R8, -RZ, |R6| ;  /* 0x00000000ff087229 */ /* 0x000fe20000000506 */
[----:B------:R-:W-:-:S03]  /*04c0*/  MOV R0, 0x520 ;  /* 0x0000052000007802 */ /* 0x000fc60000000f00 */
[--C-:B------:R-:W-:Y:S02]  /*04d0*/  @!P2 DADD R4, -R4, R14.reuse ;  /* 0x000000000404a229 */ /* 0x100fe4000000010e */
[----:B------:R-:W-:-:S04]  /*04e0*/  @P2 DADD R4, RZ, R14 ;  /* 0x00000000ff042229 */ /* 0x000fc8000000000e */
[----:B------:R-:W-:Y:S02]  /*04f0*/  IMAD.MOV.U32 R14, RZ, RZ, R8 ;  /* 0x000000ffff0e7224 */ /* 0x000fe400078e0008 */
[----:B------:R-:W-:-:S07]  /*0500*/  IMAD.MOV.U32 R3, RZ, RZ, R9 ;  /* 0x000000ffff037224 */ /* 0x000fce00078e0009 */
[----:B------:R-:W-:Y:S05]  /*0510*/  CALL.REL.NOINC `($_Z16gpuEdgeDetectionPhS_Pf$__internal_accurate_pow) ;  /* 0x0000001400b07944 */ /* 0x000fea0003c00000 */
[----:B------:R-:W-:Y:S05]  /*0520*/  BSYNC.RECONVERGENT B1 ;  /* 0x0000000000017941 */ /* 0x000fea0003800200 */
.L_x_55:
[C---:B------:R-:W-:Y:S01]  /*0530*/  DADD R8, R6.reuse, 2 ;  /* 0x4000000006087429 */ /* 0x040fe20000000000 */
[----:B------:R-:W-:Y:S01]  /*0540*/  BSSY.RECONVERGENT B1, `(.L_x_56) ;  /* 0x000000f000017945 */ /* 0x000fe20003800200 */
[----:B------:R-:W-:Y:S02]  /*0550*/  DSETP.NEU.AND P0, PT, R6, RZ, PT ;  /* 0x000000ff0600722a */ /* 0x000fe40003f0d000 */
[----:B------:R-:W-:-:S06]  /*0560*/  DADD R10, -RZ, |R4| ;  /* 0x00000000ff0a7229 */ /* 0x000fcc0000000504 */
[----:B------:R-:W-:Y:S01]  /*0570*/  LOP3.LUT R8, R9, 0x7ff00000, RZ, 0xc0, !PT ;  /* 0x7ff0000009087812 */ /* 0x000fe200078ec0ff */
[----:B------:R-:W-:-:S03]  /*0580*/  IMAD.MOV.U32 R9, RZ, RZ, R16 ;  /* 0x000000ffff097224 */ /* 0x000fc600078e0010 */
[----:B------:R-:W-:Y:S01]  /*0590*/  ISETP.NE.AND P2, PT, R8, 0x7ff00000, PT ;  /* 0x7ff000000800780c */ /* 0x000fe20003f45270 */
[----:B------:R-:W-:Y:S01]  /*05a0*/  IMAD.MOV.U32 R8, RZ, RZ, R3 ;  /* 0x000000ffff087224 */ /* 0x000fe200078e0003 */
[----:B------:R-:W-:-:S11]  /*05b0*/  @!P0 CS2R R8, SRZ ;  /* 0x0000000000088805 */ /* 0x000fd6000001ff00 */
[----:B------:R-:W-:Y:S05]  /*05c0*/  @P2 BRA `(.L_x_57) ;  /* 0x0000000000182947 */ /* 0x000fea0003800000 */
[----:B------:R-:W-:-:S14]  /*05d0*/  DSETP.NAN.AND P0, PT, R6, R6, PT ;  /* 0x000000060600722a */ /* 0x000fdc0003f08000 */
[----:B------:R-:W-:Y:S01]  /*05e0*/  @P0 DADD R8, R6, 2 ;  /* 0x4000000006080429 */ /* 0x000fe20000000000 */
[----:B------:R-:W-:Y:S10]  /*05f0*/  @P0 BRA `(.L_x_57) ;  /* 0x00000000000c0947 */ /* 0x000ff40003800000 */
[----:B------:R-:W-:-:S14]  /*0600*/  DSETP.NEU.AND P0, PT, |R6|, +INF , PT ;  /* 0x7ff000000600742a */ /* 0x000fdc0003f0d200 */
[----:B------:R-:W-:Y:S02]  /*0610*/  @!P0 IMAD.MOV.U32 R8, RZ, RZ, 0x0 ;  /* 0x00000000ff088424 */ /* 0x000fe400078e00ff */
[----:B------:R-:W-:-:S07]  /*0620*/  @!P0 IMAD.MOV.U32 R9, RZ, RZ, 0x7ff00000 ;  /* 0x7ff00000ff098424 */ /* 0x000fce00078e00ff */
.L_x_57:
[----:B------:R-:W-:Y:S05]  /*0630*/  BSYNC.RECONVERGENT B1 ;  /* 0x0000000000017941 */ /* 0x000fea0003800200 */
.L_x_56:
[----:B------:R-:W-:Y:S01]  /*0640*/  BSSY.RECONVERGENT B1, `(.L_x_58) ;  /* 0x0000005000017945 */ /* 0x000fe20003800200 */
[----:B------:R-:W-:Y:S01]  /*0650*/  IMAD.MOV.U32 R14, RZ, RZ, R10 ;  /* 0x000000ffff0e7224 */ /* 0x000fe200078e000a */
[----:B------:R-:W-:Y:S01]  /*0660*/  MOV R0, 0x690 ;  /* 0x0000069000007802 */ /* 0x000fe20000000f00 */
[----:B------:R-:W-:-:S07]  /*0670*/  IMAD.MOV.U32 R3, RZ, RZ, R11 ;  /* 0x000000ffff037224 */ /* 0x000fce00078e000b */
[----:B------:R-:W-:Y:S05]  /*0680*/  CALL.REL.NOINC `($_Z16gpuEdgeDetectionPhS_Pf$__internal_accurate_pow) ;  /* 0x0000001400547944 */ /* 0x000fea0003c00000 */
[----:B------:R-:W-:Y:S05]  /*0690*/  BSYNC.RECONVERGENT B1 ;  /* 0x0000000000017941 */ /* 0x000fea0003800200 */
.L_x_58:
[C---:B------:R-:W-:Y:S01]  /*06a0*/  DADD R10, R4.reuse, 2 ;  /* 0x40000000040a7429 */ /* 0x040fe20000000000 */
[----:B------:R-:W-:Y:S01]  /*06b0*/  BSSY.RECONVERGENT B1, `(.L_x_59) ;  /* 0x0000012000017945 */ /* 0x000fe20003800200 */
[----:B------:R-:W-:Y:S02]  /*06c0*/  DSETP.NEU.AND P0, PT, R4, RZ, PT ;  /* 0x000000ff0400722a */ /* 0x000fe40003f0d000 */
[----:B------:R-:W-:Y:S02]  /*06d0*/  DSETP.NEU.AND P4, PT, R6, 1, PT ;  /* 0x3ff000000600742a */ /* 0x000fe40003f8d000 */
[----:B------:R-:W-:-:S04]  /*06e0*/  DSETP.NEU.AND P3, PT, R4, 1, PT ;  /* 0x3ff000000400742a */ /* 0x000fc80003f6d000 */
[----:B------:R-:W-:Y:S02]  /*06f0*/  LOP3.LUT R10, R11, 0x7ff00000, RZ, 0xc0, !PT ;  /* 0x7ff000000b0a7812 */ /* 0x000fe400078ec0ff */
[----:B------:R-:W-:Y:S01]  /*0700*/  FSEL R12, R8, RZ, P4 ;  /* 0x000000ff080c7208 */ /* 0x000fe20002000000 */
[----:B------:R-:W-:Y:S01]  /*0710*/  IMAD.MOV.U32 R8, RZ, RZ, R3 ;  /* 0x000000ffff087224 */ /* 0x000fe200078e0003 */
[----:B------:R-:W-:Y:S02]  /*0720*/  ISETP.NE.AND P2, PT, R10, 0x7ff00000, PT ;  /* 0x7ff000000a00780c */ /* 0x000fe40003f45270 */
[----:B------:R-:W-:Y:S01]  /*0730*/  FSEL R13, R9, 1.875, P4 ;  /* 0x3ff00000090d7808 */ /* 0x000fe20002000000 */
[----:B------:R-:W-:Y:S01]  /*0740*/  IMAD.MOV.U32 R9, RZ, RZ, R16 ;  /* 0x000000ffff097224 */ /* 0x000fe200078e0010 */
[----:B------:R-:W-:-:S09]  /*0750*/  @!P0 CS2R R8, SRZ ;  /* 0x0000000000088805 */ /* 0x000fd2000001ff00 */
[----:B------:R-:W-:Y:S05]  /*0760*/  @P2 BRA `(.L_x_60) ;  /* 0x0000000000182947 */ /* 0x000fea0003800000 */
[----:B------:R-:W-:-:S14]  /*0770*/  DSETP.NAN.AND P0, PT, R4, R4, PT ;  /* 0x000000040400722a */ /* 0x000fdc0003f08000 */
[----:B------:R-:W-:Y:S01]  /*0780*/  @P0 DADD R8, R4, 2 ;  /* 0x4000000004080429 */ /* 0x000fe20000000000 */
[----:B------:R-:W-:Y:S10]  /*0790*/  @P0 BRA `(.L_x_60) ;  /* 0x00000000000c0947 */ /* 0x000ff40003800000 */
[----:B------:R-:W-:-:S14]  /*07a0*/  DSETP.NEU.AND P0, PT, |R4|, +INF , PT ;  /* 0x7ff000000400742a */ /* 0x000fdc0003f0d200 */
[----:B------:R-:W-:Y:S02]  /*07b0*/  @!P0 IMAD.MOV.U32 R8, RZ, RZ, 0x0 ;  /* 0x00000000ff088424 */ /* 0x000fe400078e00ff */
[----:B------:R-:W-:-:S07]  /*07c0*/  @!P0 IMAD.MOV.U32 R9, RZ, RZ, 0x7ff00000 ;  /* 0x7ff00000ff098424 */ /* 0x000fce00078e00ff */
.L_x_60:
[----:B------:R-:W-:Y:S05]  /*07d0*/  BSYNC.RECONVERGENT B1 ;  /* 0x0000000000017941 */ /* 0x000fea0003800200 */
.L_x_59:
[----:B------:R-:W-:Y:S01]  /*07e0*/  FSEL R8, R8, RZ, P3 ;  /* 0x000000ff08087208 */ /* 0x000fe20001800000 */
[----:B------:R-:W-:Y:S01]  /*07f0*/  IMAD.MOV.U32 R14, RZ, RZ, 0x0 ;  /* 0x00000000ff0e7424 */ /* 0x000fe200078e00ff */
[----:B------:R-:W-:Y:S01]  /*0800*/  FSEL R9, R9, 1.875, P3 ;  /* 0x3ff0000009097808 */ /* 0x000fe20001800000 */
[----:B------:R-:W-:Y:S01]  /*0810*/  IMAD.MOV.U32 R15, RZ, RZ, 0x3fd80000 ;  /* 0x3fd80000ff0f7424 */ /* 0x000fe200078e00ff */
[----:B------:R-:W-:Y:S04]  /*0820*/  BSSY.RECONVERGENT B1, `(.L_x_61) ;  /* 0x0000012000017945 */ /* 0x000fe80003800200 */
[----:B------:R-:W-:-:S06]  /*0830*/  DADD R12, R12, R8 ;  /* 0x000000000c0c7229 */ /* 0x000fcc0000000008 */
[----:B------:R-:W0:Y:S04]  /*0840*/  MUFU.RSQ64H R9, R13 ;  /* 0x0000000d00097308 */ /* 0x000e280000001c00 */
[----:B------:R-:W-:-:S05]  /*0850*/  VIADD R8, R13, 0xfcb00000 ;  /* 0xfcb000000d087836 */ /* 0x000fca0000000000 */
[----:B------:R-:W-:Y:S01]  /*0860*/  ISETP.GE.U32.AND P0, PT, R8, 0x7ca00000, PT ;  /* 0x7ca000000800780c */ /* 0x000fe20003f06070 */
[----:B0-----:R-:W-:-:S08]  /*0870*/  DMUL R10, R8, R8 ;  /* 0x00000008080a7228 */ /* 0x001fd00000000000 */
[----:B------:R-:W-:-:S08]  /*0880*/  DFMA R10, R12, -R10, 1 ;  /* 0x3ff000000c0a742b */ /* 0x000fd0000000080a */
[----:B------:R-:W-:Y:S02]  /*0890*/  DFMA R14, R10, R14, 0.5 ;  /* 0x3fe000000a0e742b */ /* 0x000fe4000000000e */
[----:B------:R-:W-:-:S08]  /*08a0*/  DMUL R10, R8, R10 ;  /* 0x0000000a080a7228 */ /* 0x000fd00000000000 */
[----:B------:R-:W-:-:S08]  /*08b0*/  DFMA R16, R14, R10, R8 ;  /* 0x0000000a0e10722b */ /* 0x000fd00000000008 */
[----:B------:R-:W-:Y:S02]  /*08c0*/  DMUL R18, R12, R16 ;  /* 0x000000100c127228 */ /* 0x000fe40000000000 */
[----:B------:R-:W-:Y:S02]  /*08d0*/  VIADD R15, R17, 0xfff00000 ;  /* 0xfff00000110f7836 */ /* 0x000fe40000000000 */
[----:B------:R-:W-:-:S04]  /*08e0*/  IMAD.MOV.U32 R14, RZ, RZ, R16 ;  /* 0x000000ffff0e7224 */ /* 0x000fc800078e0010 */
[----:B------:R-:W-:-:S08]  /*08f0*/  DFMA R20, R18, -R18, R12 ;  /* 0x800000121214722b */ /* 0x000fd0000000000c */
[----:B------:R-:W-:Y:S01]  /*0900*/  DFMA R10, R20, R14, R18 ;  /* 0x0000000e140a722b */ /* 0x000fe20000000012 */
[----:B------:R-:W-:Y:S10]  /*0910*/  @!P0 BRA `(.L_x_62) ;  /* 0x0000000000088947 */ /* 0x000ff40003800000 */
[----:B------:R-:W-:-:S07]  /*0920*/  MOV R0, 0x940 ;  /* 0x0000094000007802 */ /* 0x000fce0000000f00 */
[----:B------:R-:W-:Y:S05]  /*0930*/  CALL.REL.NOINC `($__internal_2_$__cuda_sm20_dsqrt_rn_f64_mediumpath_v1) ;  /* 0x0000000c00ec7944 */ /* 0x000fea0003c00000 */
.L_x_62:
[----:B------:R-:W-:Y:S05]  /*0940*/  BSYNC.RECONVERGENT B1 ;  /* 0x0000000000017941 */ /* 0x000fea0003800200 */
.L_x_61:
[----:B------:R-:W0:Y:S01]  /*0950*/  LDC.64 R12, c[0x4][RZ] ;  /* 0x01000000ff0c7b82 */ /* 0x000e220000000a00 */
[----:B------:R-:W1:Y:S01]  /*0960*/  MUFU.RCP64H R15, R7 ;  /* 0x00000007000f7308 */ /* 0x000e620000001800 */
[----:B------:R-:W-:Y:S01]  /*0970*/  IMAD.MOV.U32 R14, RZ, RZ, 0x1 ;  /* 0x00000001ff0e7424 */ /* 0x000fe200078e00ff */
[----:B------:R-:W2:Y:S01]  /*0980*/  LDCU.64 UR8, c[0x0][0x388] ;  /* 0x00007100ff0877ac */ /* 0x000ea20008000a00 */
[----:B0-----:R-:W3:Y:S04]  /*0990*/  LDG.E.64 R8, desc[UR6][R12.64] ;  /* 0x000000060c087981 */ /* 0x001ee8000c1e1b00 */
[----:B-1----:R-:W-:Y:S01]  /*09a0*/  DFMA R16, R14, -R6, 1 ;  /* 0x3ff000000e10742b */ /* 0x002fe20000000806 */
[----:B------:R-:W0:Y:S01]  /*09b0*/  F2I.U32.F64.TRUNC R3, R10 ;  /* 0x0000000a00037311 */ /* 0x000e22000030d000 */
[C---:B--2---:R-:W-:Y:S01]  /*09c0*/  IADD3 R18, P2, PT, R2.reuse, UR8, RZ ;  /* 0x0000000802127c10 */ /* 0x044fe2000ff5e0ff */
[----:B------:R-:W-:Y:S03]  /*09d0*/  BSSY.RECONVERGENT B1, `(.L_x_63) ;  /* 0x0000015000017945 */ /* 0x000fe60003800200 */
[----:B------:R-:W-:-:S02]  /*09e0*/  LEA.HI.X.SX32 R19, R2, UR9, 0x1, P2 ;  /* 0x0000000902137c11 */ /* 0x000fc400090f0eff */
[----:B------:R-:W-:Y:S01]  /*09f0*/  DFMA R16, R16, R16, R16 ;  /* 0x000000101010722b */ /* 0x000fe20000000010 */
[----:B------:R-:W-:-:S07]  /*0a00*/  FSETP.GEU.AND P2, PT, |R5|, 6.5827683646048100446e-37, PT ;  /* 0x036000000500780b */ /* 0x000fce0003f4e200 */
[----:B------:R-:W-:-:S08]  /*0a10*/  DFMA R16, R14, R16, R14 ;  /* 0x000000100e10722b */ /* 0x000fd0000000000e */
[----:B------:R-:W-:-:S08]  /*0a20*/  DFMA R14, R16, -R6, 1 ;  /* 0x3ff00000100e742b */ /* 0x000fd00000000806 */
[----:B------:R-:W-:-:S08]  /*0a30*/  DFMA R14, R16, R14, R16 ;  /* 0x0000000e100e722b */ /* 0x000fd00000000010 */
[----:B------:R-:W-:Y:S02]  /*0a40*/  DMUL R16, R14, R4 ;  /* 0x000000040e107228 */ /* 0x000fe40000000000 */
[----:B---3--:R-:W-:-:S06]  /*0a50*/  DSETP.GT.AND P0, PT, R10, R8, PT ;  /* 0x000000080a00722a */ /* 0x008fcc0003f04000 */
[----:B------:R-:W-:-:S08]  /*0a60*/  DFMA R8, R16, -R6, R4 ;  /* 0x800000061008722b */ /* 0x000fd00000000004 */
[----:B------:R-:W-:Y:S01]  /*0a70*/  DFMA R8, R14, R8, R16 ;  /* 0x000000080e08722b */ /* 0x000fe20000000010 */
[----:B------:R1:W-:Y:S04]  /*0a80*/  @P0 STG.E.64 desc[UR6][R12.64], R10 ;  /* 0x0000000a0c000986 */ /* 0x0003e8000c101b06 */
[----:B0-----:R1:W-:Y:S05]  /*0a90*/  STG.E.U8 desc[UR6][R18.64], R3 ;  /* 0x0000000312007986 */ /* 0x0013ea000c101106 */
[----:B------:R-:W-:-:S05]  /*0aa0*/  FFMA R0, RZ, R7, R9 ;  /* 0x00000007ff007223 */ /* 0x000fca0000000009 */
[----:B------:R-:W-:-:S13]  /*0ab0*/  FSETP.GT.AND P0, PT, |R0|, 1.469367938527859385e-39, PT ;  /* 0x001000000000780b */ /* 0x000fda0003f04200 */
[----:B-1----:R-:W-:Y:S05]  /*0ac0*/  @P0 BRA P2, `(.L_x_64) ;  /* 0x0000000000140947 */ /* 0x002fea0001000000 */
[----:B------:R-:W-:Y:S01]  /*0ad0*/  IMAD.MOV.U32 R12, RZ, RZ, R4 ;  /* 0x000000ffff0c7224 */ /* 0x000fe200078e0004 */
[----:B------:R-:W-:Y:S01]  /*0ae0*/  MOV R0, 0xb20 ;  /* 0x00000b2000007802 */ /* 0x000fe20000000f00 */
[----:B------:R-:W-:Y:S02]  /*0af0*/  IMAD.MOV.U32 R13, RZ, RZ, R5 ;  /* 0x000000ffff0d7224 */ /* 0x000fe400078e0005 */
[----:B------:R-:W-:-:S07]  /*0b00*/  IMAD.MOV.U32 R11, RZ, RZ, R7 ;  /* 0x000000ffff0b7224 */ /* 0x000fce00078e0007 */
[----:B------:R-:W-:Y:S05]  /*0b10*/  CALL.REL.NOINC `($__internal_1_$__cuda_sm20_div_rn_f64_full) ;  /* 0x0000000400f87944 */ /* 0x000fea0003c00000 */
.L_x_64:
[----:B------:R-:W-:Y:S05]  /*0b20*/  BSYNC.RECONVERGENT B1 ;  /* 0x0000000000017941 */ /* 0x000fea0003800200 */
.L_x_63:
[----:B------:R-:W-:Y:S01]  /*0b30*/  DSETP.GT.AND P0, PT, |R8|, 1, PT ;  /* 0x3ff000000800742a */ /* 0x000fe20003f04200 */
[----:B------:R-:W-:Y:S01]  /*0b40*/  BSSY.RECONVERGENT B1, `(.L_x_65) ;  /* 0x000000d000017945 */ /* 0x000fe20003800200 */
[----:B------:R-:W-:-:S10]  /*0b50*/  DADD R10, -RZ, |R8| ;  /* 0x00000000ff0a7229 */ /* 0x000fd40000000508 */
[----:B------:R-:W-:Y:S02]  /*0b60*/  IMAD.MOV.U32 R4, RZ, RZ, R10 ;  /* 0x000000ffff047224 */ /* 0x000fe400078e000a */
[----:B------:R-:W-:Y:S01]  /*0b70*/  IMAD.MOV.U32 R5, RZ, RZ, R11 ;  /* 0x000000ffff057224 */ /* 0x000fe200078e000b */
[----:B------:R-:W-:Y:S06]  /*0b80*/  @!P0 BRA `(.L_x_66) ;  /* 0x0000000000208947 */ /* 0x000fec0003800000 */
[----:B------:R-:W0:Y:S01]  /*0b90*/  MUFU.RCP64H R5, R11 ;  /* 0x0000000b00057308 */ /* 0x000e220000001800 */
[----:B------:R-:W-:Y:S01]  /*0ba0*/  IMAD.MOV.U32 R4, RZ, RZ, RZ ;  /* 0x000000ffff047224 */ /* 0x000fe200078e00ff */
[----:B------:R-:W-:-:S05]  /*0bb0*/  DSETP.NEU.AND P2, PT, |R8|, +INF , PT ;  /* 0x7ff000000800742a */ /* 0x000fca0003f4d200 */
[----:B0-----:R-:W-:-:S08]  /*0bc0*/  DFMA R6, R4, -|R8|, 1 ;  /* 0x3ff000000406742b */ /* 0x001fd00000000c08 */
[----:B------:R-:W-:-:S08]  /*0bd0*/  DFMA R6, R6, R6, R6 ;  /* 0x000000060606722b */ /* 0x000fd00000000006 */
[----:B------:R-:W-:-:S10]  /*0be0*/  DFMA R6, R4, R6, R4 ;  /* 0x000000060406722b */ /* 0x000fd40000000004 */
[----:B------:R-:W-:Y:S02]  /*0bf0*/  FSEL R4, R6, RZ, P2 ;  /* 0x000000ff06047208 */ /* 0x000fe40001000000 */
[----:B------:R-:W-:-:S07]  /*0c00*/  FSEL R5, R7, RZ, P2 ;  /* 0x000000ff07057208 */ /* 0x000fce0001000000 */
.L_x_66:
[----:B------:R-:W-:Y:S05]  /*0c10*/  BSYNC.RECONVERGENT B1 ;  /* 0x0000000000017941 */ /* 0x000fea0003800200 */
.L_x_65:
[----:B------:R-:W-:Y:S01]  /*0c20*/  DMUL R6, R4, R4 ;  /* 0x0000000404067228 */ /* 0x000fe20000000000 */
[----:B------:R-:W-:Y:S01]  /*0c30*/  IMAD.MOV.U32 R10, RZ, RZ, -0x2449a4b7 ;  /* 0xdbb65b49ff0a7424 */ /* 0x000fe200078e00ff */
[----:B------:R-:W-:Y:S01]  /*0c40*/  UMOV UR8, 0x2a25ff7e ;  /* 0x2a25ff7e00087882 */ /* 0x000fe20000000000 */
[----:B------:R-:W-:Y:S01]  /*0c50*/  IMAD.MOV.U32 R11, RZ, RZ, 0x3f2d3b63 ;  /* 0x3f2d3b63ff0b7424 */ /* 0x000fe200078e00ff */
[----:B------:R-:W-:Y:S01]  /*0c60*/  UMOV UR9, 0x3ef53e1d ;  /* 0x3ef53e1d00097882 */ /* 0x000fe20000000000 */
[----:B------:R-:W0:Y:S01]  /*0c70*/  LDC.64 R12, c[0x0][0x390] ;  /* 0x0000e400ff0c7b82 */ /* 0x000e220000000a00 */
[----:B------:R-:W-:-:S03]  /*0c80*/  SHF.R.U32.HI R0, RZ, 0x1f, R9 ;  /* 0x0000001fff007819 */ /* 0x000fc60000011609 */
[----:B------:R-:W-:Y:S01]  /*0c90*/  DFMA R10, R6, -UR8, R10 ;  /* 0x80000008060a7c2b */ /* 0x000fe2000800000a */
[----:B------:R-:W-:Y:S01]  /*0ca0*/  UMOV UR8, 0x8dde082e ;  /* 0x8dde082e00087882 */ /* 0x000fe20000000000 */
[----:B------:R-:W-:Y:S01]  /*0cb0*/  UMOV UR9, 0x3f531278 ;  /* 0x3f53127800097882 */ /* 0x000fe20000000000 */
[----:B------:R-:W-:-:S05]  /*0cc0*/  LOP3.LUT R0, R0, 0x1, RZ, 0xc0, !PT ;  /* 0x0000000100007812 */ /* 0x000fca00078ec0ff */
[----:B------:R-:W-:Y:S01]  /*0cd0*/  DFMA R10, R6, R10, -UR8 ;  /* 0x80000008060a7e2b */ /* 0x000fe2000800000a */
[----:B------:R-:W-:Y:S01]  /*0ce0*/  UMOV UR8, 0xc8249315 ;  /* 0xc824931500087882 */ /* 0x000fe20000000000 */
[----:B------:R-:W-:-:S06]  /*0cf0*/  UMOV UR9, 0x3f6f9690 ;  /* 0x3f6f969000097882 */ /* 0x000fcc0000000000 */
[----:B------:R-:W-:Y:S01]  /*0d00*/  DFMA R10, R6, R10, UR8 ;  /* 0x00000008060a7e2b */ /* 0x000fe2000800000a */
[----:B------:R-:W-:Y:S01]  /*0d10*/  UMOV UR8, 0xabc7cf0d ;  /* 0xabc7cf0d00087882 */ /* 0x000fe20000000000 */
[----:B------:R-:W-:-:S06]  /*0d20*/  UMOV UR9, 0x3f82cf5a ;  /* 0x3f82cf5a00097882 */ /* 0x000fcc0000000000 */
        /* <DEDUP_REMOVED lines=45> */
[----:B------:R-:W-:-:S08]  /*1000*/  DMUL R10, R6, R10 ;  /* 0x0000000a060a7228 */ /* 0x000fd00000000000 */
[----:B------:R-:W-:-:S08]  /*1010*/  DFMA R10, R10, R4, R4 ;  /* 0x000000040a0a722b */ /* 0x000fd00000000004 */
[----:B------:R-:W-:-:S10]  /*1020*/  DADD R4, -R10, UR8 ;  /* 0x000000080a047e29 */ /* 0x000fd40008000100 */
[----:B------:R-:W-:Y:S02]  /*1030*/  FSEL R6, R4, R10, P0 ;  /* 0x0000000a04067208 */ /* 0x000fe40000000000 */
[----:B------:R-:W-:Y:S01]  /*1040*/  FSEL R7, R5, R11, P0 ;  /* 0x0000000b05077208 */ /* 0x000fe20000000000 */
[----:B0-----:R-:W-:Y:S01]  /*1050*/  IMAD.WIDE R4, R2, 0x4, R12 ;  /* 0x0000000402047825 */ /* 0x001fe200078e020c */
[----:B------:R-:W-:Y:S02]  /*1060*/  ISETP.NE.U32.AND P0, PT, R0, 0x1, PT ;  /* 0x000000010000780c */ /* 0x000fe40003f05070 */
[----:B------:R-:W0:Y:S02]  /*1070*/  F2F.F32.F64 R6, R6 ;  /* 0x0000000600067310 */ /* 0x000e240000301000 */
[----:B------:R-:W-:-:S04]  /*1080*/  ISETP.NE.U32.AND.EX P0, PT, RZ, RZ, PT, P0 ;  /* 0x000000ffff00720c */ /* 0x000fc80003f05100 */
[----:B0-----:R-:W-:-:S05]  /*1090*/  FSEL R3, -|R6|, |R6|, !P0 ;  /* 0x4000000606037208 */ /* 0x001fca0004000300 */
[----:B------:R1:W-:Y:S04]  /*10a0*/  STG.E desc[UR6][R4.64], R3 ;  /* 0x0000000304007986 */ /* 0x0003e8000c101906 */
.L_x_54:
[----:B0-----:R-:W-:Y:S05]  /*10b0*/  BSYNC.RECONVERGENT B0 ;  /* 0x0000000000007941 */ /* 0x001fea0003800200 */
.L_x_53:
[----:B------:R-:W-:Y:S06]  /*10c0*/  BAR.SYNC.DEFER_BLOCKING 0x0 ;  /* 0x0000000000007b1d */ /* 0x000fec0000010000 */
[----:B------:R-:W-:Y:S05]  /*10d0*/  @!P1 EXIT ;  /* 0x000000000000994d */ /* 0x000fea0003800000 */
[----:B------:R-:W0:Y:S01]  /*10e0*/  LDC.64 R6, c[0x4][RZ] ;  /* 0x01000000ff067b82 */ /* 0x000e220000000a00 */
[----:B------:R-:W1:Y:S01]  /*10f0*/  LDCU.64 UR4, c[0x0][0x388] ;  /* 0x00007100ff0477ac */ /* 0x000e620008000a00 */
[----:B0-----:R-:W2:Y:S01]  /*1100*/  LDG.E.64 R6, desc[UR6][R6.64] ;  /* 0x0000000606067981 */ /* 0x001ea2000c1e1b00 */
[----:B-1----:R-:W-:-:S04]  /*1110*/  IADD3 R4, P0, PT, R2, UR4, RZ ;  /* 0x0000000402047c10 */ /* 0x002fc8000ff1e0ff */
[----:B------:R-:W-:-:S05]  /*1120*/  LEA.HI.X.SX32 R5, R2, UR5, 0x1, P0 ;  /* 0x0000000502057c11 */ /* 0x000fca00080f0eff */
[----:B------:R-:W3:Y:S01]  /*1130*/  LDG.E.U8 R0, desc[UR6][R4.64] ;  /* 0x0000000604007981 */ /* 0x000ee2000c1e1100 */
[----:B------:R-:W-:Y:S01]  /*1140*/  IMAD.MOV.U32 R2, RZ, RZ, 0x1 ;  /* 0x00000001ff027424 */ /* 0x000fe200078e00ff */
[----:B------:R-:W-:Y:S01]  /*1150*/  BSSY.RECONVERGENT B0, `(.L_x_67) ;  /* 0x0000016000007945 */ /* 0x000fe20003800200 */
[----:B--2---:R-:W0:Y:S04]  /*1160*/  MUFU.RCP64H R3, R7 ;  /* 0x0000000700037308 */ /* 0x004e280000001800 */
[----:B0-----:R-:W-:-:S08]  /*1170*/  DFMA R8, -R6, R2, 1 ;  /* 0x3ff000000608742b */ /* 0x001fd00000000102 */
[----:B------:R-:W-:-:S08]  /*1180*/  DFMA R8, R8, R8, R8 ;  /* 0x000000080808722b */ /* 0x000fd00000000008 */
[----:B------:R-:W-:Y:S02]  /*1190*/  DFMA R2, R2, R8, R2 ;  /* 0x000000080202722b */ /* 0x000fe40000000002 */
[----:B---3--:R-:W0:Y:S06]  /*11a0*/  I2F.F64.U16 R8, R0 ;  /* 0x0000000000087312 */ /* 0x008e2c0000101800 */
[----:B------:R-:W-:-:S08]  /*11b0*/  DFMA R10, -R6, R2, 1 ;  /* 0x3ff00000060a742b */ /* 0x000fd00000000102 */
[----:B------:R-:W-:Y:S01]  /*11c0*/  DFMA R2, R2, R10, R2 ;  /* 0x0000000a0202722b */ /* 0x000fe20000000002 */
[----:B0-----:R-:W-:-:S07]  /*11d0*/  FSETP.GEU.AND P1, PT, |R9|, 6.5827683646048100446e-37, PT ;  /* 0x036000000900780b */ /* 0x001fce0003f2e200 */
[----:B------:R-:W-:-:S08]  /*11e0*/  DMUL R10, R8, R2 ;  /* 0x00000002080a7228 */ /* 0x000fd00000000000 */
[----:B------:R-:W-:-:S08]  /*11f0*/  DFMA R12, -R6, R10, R8 ;  /* 0x0000000a060c722b */ /* 0x000fd00000000108 */
[----:B------:R-:W-:-:S10]  /*1200*/  DFMA R2, R2, R12, R10 ;  /* 0x0000000c0202722b */ /* 0x000fd4000000000a */
[----:B------:R-:W-:-:S05]  /*1210*/  FFMA R10, RZ, R7, R3 ;  /* 0x00000007ff0a7223 */ /* 0x000fca0000000003 */
[----:B------:R-:W-:-:S13]  /*1220*/  FSETP.GT.AND P0, PT, |R10|, 1.469367938527859385e-39, PT ;  /* 0x001000000a00780b */ /* 0x000fda0003f04200 */
[----:B------:R-:W-:Y:S05]  /*1230*/  @P0 BRA P1, `(.L_x_68) ;  /* 0x00000000001c0947 */ /* 0x000fea0000800000 */
[----:B------:R-:W-:Y:S01]  /*1240*/  IMAD.MOV.U32 R12, RZ, RZ, R8 ;  /* 0x000000ffff0c7224 */ /* 0x000fe200078e0008 */
[----:B------:R-:W-:Y:S01]  /*1250*/  MOV R0, 0x1290 ;  /* 0x0000129000007802 */ /* 0x000fe20000000f00 */
[----:B------:R-:W-:Y:S02]  /*1260*/  IMAD.MOV.U32 R13, RZ, RZ, R9 ;  /* 0x000000ffff0d7224 */ /* 0x000fe400078e0009 */
[----:B------:R-:W-:-:S07]  /*1270*/  IMAD.MOV.U32 R11, RZ, RZ, R7 ;  /* 0x000000ffff0b7224 */ /* 0x000fce00078e0007 */
[----:B------:R-:W-:Y:S05]  /*1280*/  CALL.REL.NOINC `($__internal_1_$__cuda_sm20_div_rn_f64_full) ;  /* 0x00000000001c7944 */ /* 0x000fea0003c00000 */
[----:B------:R-:W-:Y:S02]  /*1290*/  IMAD.MOV.U32 R2, RZ, RZ, R8 ;  /* 0x000000ffff027224 */ /* 0x000fe400078e0008 */
[----:B------:R-:W-:-:S07]  /*12a0*/  IMAD.MOV.U32 R3, RZ, RZ, R9 ;  /* 0x000000ffff037224 */ /* 0x000fce00078e0009 */
.L_x_68:
[----:B------:R-:W-:Y:S05]  /*12b0*/  BSYNC.RECONVERGENT B0 ;  /* 0x0000000000007941 */ /* 0x000fea0003800200 */
.L_x_67:
[----:B------:R-:W-:-:S10]  /*12c0*/  DMUL R2, R2, 255 ;  /* 0x406fe00002027828 */ /* 0x000fd40000000000 */
[----:B------:R-:W0:Y:S02]  /*12d0*/  F2I.U32.F64.TRUNC R3, R2 ;  /* 0x0000000200037311 */ /* 0x000e24000030d000 */
[----:B0-----:R-:W-:Y:S01]  /*12e0*/  STG.E.U8 desc[UR6][R4.64], R3 ;  /* 0x0000000304007986 */ /* 0x001fe2000c101106 */
[----:B------:R-:W-:Y:S05]  /*12f0*/  EXIT ;  /* 0x000000000000794d */ /* 0x000fea0003800000 */
        .weak           $__internal_1_$__cuda_sm20_div_rn_f64_full
        .type           $__internal_1_$__cuda_sm20_div_rn_f64_full,@function
        .size           $__internal_1_$__cuda_sm20_div_rn_f64_full,($__internal_2_$__cuda_sm20_dsqrt_rn_f64_mediumpath_v1 - $__internal_1_$__cuda_sm20_div_rn_f64_full)
$__internal_1_$__cuda_sm20_div_rn_f64_full:
[C---:B------:R-:W-:Y:S01]  /*1300*/  FSETP.GEU.AND P0, PT, |R11|.reuse, 1.469367938527859385e-39, PT ;  /* 0x001000000b00780b */ /* 0x040fe20003f0e200 */
[--C-:B------:R-:W-:Y:S01]  /*1310*/  IMAD.MOV.U32 R10, RZ, RZ, R6.reuse ;  /* 0x000000ffff0a7224 */ /* 0x100fe200078e0006 */
[----:B------:R-:W-:Y:S01]  /*1320*/  LOP3.LUT R8, R11, 0x800fffff, RZ, 0xc0, !PT ;  /* 0x800fffff0b087812 */ /* 0x000fe200078ec0ff */
[----:B------:R-:W-:Y:S01]  /*1330*/  IMAD.MOV.U32 R18, RZ, RZ, 0x1 ;  /* 0x00000001ff127424 */ /* 0x000fe200078e00ff */
[C---:B------:R-:W-:Y:S01]  /*1340*/  FSETP.GEU.AND P3, PT, |R13|.reuse, 1.469367938527859385e-39, PT ;  /* 0x001000000d00780b */ /* 0x040fe20003f6e200 */
[----:B------:R-:W-:Y:S01]  /*1350*/  BSSY.RECONVERGENT B2, `(.L_x_69) ;  /* 0x0000054000027945 */ /* 0x000fe20003800200 */
[----:B------:R-:W-:Y:S01]  /*1360*/  LOP3.LUT R9, R8, 0x3ff00000, RZ, 0xfc, !PT ;  /* 0x3ff0000008097812 */ /* 0x000fe200078efcff */
[----:B------:R-:W-:Y:S01]  /*1370*/  IMAD.MOV.U32 R8, RZ, RZ, R6 ;  /* 0x000000ffff087224 */ /* 0x000fe200078e0006 */
[----:B------:R-:W-:Y:S02]  /*1380*/  LOP3.LUT R3, R13, 0x7ff00000, RZ, 0xc0, !PT ;  /* 0x7ff000000d037812 */ /* 0x000fe400078ec0ff */
[----:B------:R-:W-:-:S03]  /*1390*/  LOP3.LUT R16, R11, 0x7ff00000, RZ, 0xc0, !PT ;  /* 0x7ff000000b107812 */ /* 0x000fc600078ec0ff */
[----:B------:R-:W-:Y:S01]  /*13a0*/  @!P0 DMUL R8, R10, 8.98846567431157953865e+307 ;  /* 0x7fe000000a088828 */ /* 0x000fe20000000000 */
[----:B------:R-:W-:-:S03]  /*13b0*/  ISETP.GE.U32.AND P2, PT, R3, R16, PT ;  /* 0x000000100300720c */ /* 0x000fc60003f46070 */
[----:B------:R-:W-:Y:S01]  /*13c0*/  @!P3 LOP3.LUT R14, R11, 0x7ff00000, RZ, 0xc0, !PT ;  /* 0x7ff000000b0eb812 */ /* 0x000fe200078ec0ff */
[----:B------:R-:W-:Y:S01]  /*13d0*/  @!P3 IMAD.MOV.U32 R20, RZ, RZ, RZ ;  /* 0x000000ffff14b224 */ /* 0x000fe200078e00ff */
[----:B------:R-:W0:Y:S02]  /*13e0*/  MUFU.RCP64H R19, R9 ;  /* 0x0000000900137308 */ /* 0x000e240000001800 */
[----:B------:R-:W-:Y:S01]  /*13f0*/  @!P3 ISETP.GE.U32.AND P4, PT, R3, R14, PT ;  /* 0x0000000e0300b20c */ /* 0x000fe20003f86070 */
[----:B------:R-:W-:-:S05]  /*1400*/  IMAD.MOV.U32 R14, RZ, RZ, 0x1ca00000 ;  /* 0x1ca00000ff0e7424 */ /* 0x000fca00078e00ff */
[----:B------:R-:W-:-:S04]  /*1410*/  @!P3 SEL R15, R14, 0x63400000, !P4 ;  /* 0x634000000e0fb807 */ /* 0x000fc80006000000 */
[----:B------:R-:W-:-:S04]  /*1420*/  @!P3 LOP3.LUT R15, R15, 0x80000000, R13, 0xf8, !PT ;  /* 0x800000000f0fb812 */ /* 0x000fc800078ef80d */
[----:B------:R-:W-:Y:S01]  /*1430*/  @!P3 LOP3.LUT R21, R15, 0x100000, RZ, 0xfc, !PT ;  /* 0x001000000f15b812 */ /* 0x000fe200078efcff */
[----:B0-----:R-:W-:-:S08]  /*1440*/  DFMA R6, R18, -R8, 1 ;  /* 0x3ff000001206742b */ /* 0x001fd00000000808 */
[----:B------:R-:W-:-:S08]  /*1450*/  DFMA R6, R6, R6, R6 ;  /* 0x000000060606722b */ /* 0x000fd00000000006 */
[----:B------:R-:W-:Y:S01]  /*1460*/  DFMA R18, R18, R6, R18 ;  /* 0x000000061212722b */ /* 0x000fe20000000012 */
[----:B------:R-:W-:Y:S01]  /*1470*/  SEL R7, R14, 0x63400000, !P2 ;  /* 0x634000000e077807 */ /* 0x000fe20005000000 */
[----:B------:R-:W-:-:S03]  /*1480*/  IMAD.MOV.U32 R6, RZ, RZ, R12 ;  /* 0x000000ffff067224 */ /* 0x000fc600078e000c */
[----:B------:R-:W-:-:S03]  /*1490*/  LOP3.LUT R7, R7, 0x800fffff, R13, 0xf8, !PT ;  /* 0x800fffff07077812 */ /* 0x000fc600078ef80d */
[----:B------:R-:W-:-:S03]  /*14a0*/  DFMA R22, R18, -R8, 1 ;  /* 0x3ff000001216742b */ /* 0x000fc60000000808 */
[----:B------:R-:W-:-:S05]  /*14b0*/  @!P3 DFMA R6, R6, 2, -R20 ;  /* 0x400000000606b82b */ /* 0x000fca0000000814 */
[----:B------:R-:W-:Y:S01]  /*14c0*/  DFMA R18, R18, R22, R18 ;  /* 0x000000161212722b */ /* 0x000fe20000000012 */
[----:B------:R-:W-:Y:S02]  /*14d0*/  IMAD.MOV.U32 R23, RZ, RZ, R3 ;  /* 0x000000ffff177224 */ /* 0x000fe400078e0003 */
[----:B------:R-:W-:Y:S01]  /*14e0*/  IMAD.MOV.U32 R22, RZ, RZ, R16 ;  /* 0x000000ffff167224 */ /* 0x000fe200078e0010 */
[----:B------:R-:W-:Y:S02]  /*14f0*/  @!P0 LOP3.LUT R22, R9, 0x7ff00000, RZ, 0xc0, !PT ;  /* 0x7ff0000009168812 */ /* 0x000fe400078ec0ff */
[----:B------:R-:W-:Y:S02]  /*1500*/  @!P3 LOP3.LUT R23, R7, 0x7ff00000, RZ, 0xc0, !PT ;  /* 0x7ff000000717b812 */ /* 0x000fe400078ec0ff */
[----:B------:R-:W-:Y:S01]  /*1510*/  DMUL R20, R18, R6 ;  /* 0x0000000612147228 */ /* 0x000fe20000000000 */
[----:B------:R-:W-:Y:S02]  /*1520*/  VIADD R24, R22, 0xffffffff ;  /* 0xffffffff16187836 */ /* 0x000fe40000000000 */
[----:B------:R-:W-:-:S05]  /*1530*/  VIADD R15, R23, 0xffffffff ;  /* 0xffffffff170f7836 */ /* 0x000fca0000000000 */
[----:B------:R-:W-:Y:S01]  /*1540*/  DFMA R16, R20, -R8, R6 ;  /* 0x800000081410722b */ /* 0x000fe20000000006 */
[----:B------:R-:W-:-:S04]  /*1550*/  ISETP.GT.U32.AND P0, PT, R15, 0x7feffffe, PT ;  /* 0x7feffffe0f00780c */ /* 0x000fc80003f04070 */
[----:B------:R-:W-:-:S03]  /*1560*/  ISETP.GT.U32.OR P0, PT, R24, 0x7feffffe, P0 ;  /* 0x7feffffe1800780c */ /* 0x000fc60000704470 */
[----:B------:R-:W-:-:S10]  /*1570*/  DFMA R16, R18, R16, R20 ;  /* 0x000000101210722b */ /* 0x000fd40000000014 */
[----:B------:R-:W-:Y:S05]  /*1580*/  @P0 BRA `(.L_x_70) ;  /* 0x00000000006c0947 */ /* 0x000fea0003800000 */
[----:B------:R-:W-:-:S04]  /*1590*/  LOP3.LUT R18, R11, 0x7ff00000, RZ, 0xc0, !PT ;  /* 0x7ff000000b127812 */ /* 0x000fc800078ec0ff */
[CC--:B------:R-:W-:Y:S02]  /*15a0*/  VIADDMNMX R12, R3.reuse, -R18.reuse, 0xb9600000, !PT ;  /* 0xb9600000030c7446 */ /* 0x0c0fe40007800912 */
[----:B------:R-:W-:Y:S02]  /*15b0*/  ISETP.GE.U32.AND P0, PT, R3, R18, PT ;  /* 0x000000120300720c */ /* 0x000fe40003f06070 */
[----:B------:R-:W-:Y:S02]  /*15c0*/  VIMNMX R12, PT, PT, R12, 0x46a00000, PT ;  /* 0x46a000000c0c7848 */ /* 0x000fe40003fe0100 */
[----:B------:R-:W-:-:S05]  /*15d0*/  SEL R3, R14, 0x63400000, !P0 ;  /* 0x634000000e037807 */ /* 0x000fca0004000000 */
[----:B------:R-:W-:Y:S02]  /*15e0*/  IMAD.IADD R3, R12, 0x1, -R3 ;  /* 0x000000010c037824 */ /* 0x000fe400078e0a03 */
[----:B------:R-:W-:Y:S02]  /*15f0*/  IMAD.MOV.U32 R12, RZ, RZ, RZ ;  /* 0x000000ffff0c7224 */ /* 0x000fe400078e00ff */
[----:B------:R-:W-:-:S06]  /*1600*/  VIADD R13, R3, 0x7fe00000 ;  /* 0x7fe00000030d7836 */ /* 0x000fcc0000000000 */
[----:B------:R-:W-:-:S10]  /*1610*/  DMUL R14, R16, R12 ;  /* 0x0000000c100e7228 */ /* 0x000fd40000000000 */
[----:B------:R-:W-:-:S13]  /*1620*/  FSETP.GTU.AND P0, PT, |R15|, 1.469367938527859385e-39, PT ;  /* 0x001000000f00780b */ /* 0x000fda0003f0c200 */
[----:B------:R-:W-:Y:S05]  /*1630*/  @P0 BRA `(.L_x_71) ;  /* 0x0000000000940947 */ /* 0x000fea0003800000 */
[----:B------:R-:W-:Y:S01]  /*1640*/  DFMA R6, R16, -R8, R6 ;  /* 0x800000081006722b */ /* 0x000fe20000000006 */
[----:B------:R-:W-:-:S09]  /*1650*/  IMAD.MOV.U32 R12, RZ, RZ, RZ ;  /* 0x000000ffff0c7224 */ /* 0x000fd200078e00ff */
[C---:B------:R-:W-:Y:S02]  /*1660*/  FSETP.NEU.AND P0, PT, R7.reuse, RZ, PT ;  /* 0x000000ff0700720b */ /* 0x040fe40003f0d000 */
[----:B------:R-:W-:-:S04]  /*1670*/  LOP3.LUT R11, R7, 0x80000000, R11, 0x48, !PT ;  /* 0x80000000070b7812 */ /* 0x000fc800078e480b */
[----:B------:R-:W-:-:S07]  /*1680*/  LOP3.LUT R13, R11, R13, RZ, 0xfc, !PT ;  /* 0x0000000d0b0d7212 */ /* 0x000fce00078efcff */
[----:B------:R-:W-:Y:S05]  /*1690*/  @!P0 BRA `(.L_x_71) ;  /* 0x00000000007c8947 */ /* 0x000fea0003800000 */
[----:B------:R-:W-:Y:S01]  /*16a0*/  IMAD.MOV R7, RZ, RZ, -R3 ;  /* 0x000000ffff077224 */ /* 0x000fe200078e0a03 */
[----:B------:R-:W-:Y:S01]  /*16b0*/  DMUL.RP R12, R16, R12 ;  /* 0x0000000c100c7228 */ /* 0x000fe20000008000 */
[----:B------:R-:W-:Y:S01]  /*16c0*/  IMAD.MOV.U32 R6, RZ, RZ, RZ ;  /* 0x000000ffff067224 */ /* 0x000fe200078e00ff */
[----:B------:R-:W-:-:S05]  /*16d0*/  IADD3 R3, PT, PT, -R3, -0x43300000, RZ ;  /* 0xbcd0000003037810 */ /* 0x000fca0007ffe1ff */
[----:B------:R-:W-:-:S03]  /*16e0*/  DFMA R6, R14, -R6, R16 ;  /* 0x800000060e06722b */ /* 0x000fc60000000010 */
[----:B------:R-:W-:-:S07]  /*16f0*/  LOP3.LUT R11, R13, R11, RZ, 0x3c, !PT ;  /* 0x0000000b0d0b7212 */ /* 0x000fce00078e3cff */
[----:B------:R-:W-:-:S04]  /*1700*/  FSETP.NEU.AND P0, PT, |R7|, R3, PT ;  /* 0x000000030700720b */ /* 0x000fc80003f0d200 */
[----:B------:R-:W-:Y:S02]  /*1710*/  FSEL R14, R12, R14, !P0 ;  /* 0x0000000e0c0e7208 */ /* 0x000fe40004000000 */
[----:B------:R-:W-:Y:S01]  /*1720*/  FSEL R15, R11, R15, !P0 ;  /* 0x0000000f0b0f7208 */ /* 0x000fe20004000000 */
[----:B------:R-:W-:Y:S06]  /*1730*/  BRA `(.L_x_71) ;  /* 0x0000000000547947 */ /* 0x000fec0003800000 */
.L_x_70:
[----:B------:R-:W-:-:S14]  /*1740*/  DSETP.NAN.AND P0, PT, R12, R12, PT ;  /* 0x0000000c0c00722a */ /* 0x000fdc0003f08000 */
[----:B------:R-:W-:Y:S05]  /*1750*/  @P0 BRA `(.L_x_72) ;  /* 0x0000000000440947 */ /* 0x000fea0003800000 */
[----:B------:R-:W-:-:S14]  /*1760*/  DSETP.NAN.AND P0, PT, R10, R10, PT ;  /* 0x0000000a0a00722a */ /* 0x000fdc0003f08000 */
[----:B------:R-:W-:Y:S05]  /*1770*/  @P0 BRA `(.L_x_73) ;  /* 0x0000000000300947 */ /* 0x000fea0003800000 */
[----:B------:R-:W-:Y:S01]  /*1780*/  ISETP.NE.AND P0, PT, R23, R22, PT ;  /* 0x000000161700720c */ /* 0x000fe20003f05270 */
[----:B------:R-:W-:Y:S02]  /*1790*/  IMAD.MOV.U32 R14, RZ, RZ, 0x0 ;  /* 0x00000000ff0e7424 */ /* 0x000fe400078e00ff */
[----:B------:R-:W-:-:S10]  /*17a0*/  IMAD.MOV.U32 R15, RZ, RZ, -0x80000 ;  /* 0xfff80000ff0f7424 */ /* 0x000fd400078e00ff */
[----:B------:R-:W-:Y:S05]  /*17b0*/  @!P0 BRA `(.L_x_71) ;  /* 0x0000000000348947 */ /* 0x000fea0003800000 */
[----:B------:R-:W-:Y:S02]  /*17c0*/  ISETP.NE.AND P0, PT, R23, 0x7ff00000, PT ;  /* 0x7ff000001700780c */ /* 0x000fe40003f05270 */
[----:B------:R-:W-:Y:S02]  /*17d0*/  LOP3.LUT R15, R13, 0x80000000, R11, 0x48, !PT ;  /* 0x800000000d0f7812 */ /* 0x000fe400078e480b */
[----:B------:R-:W-:-:S13]  /*17e0*/  ISETP.EQ.OR P0, PT, R22, RZ, !P0 ;  /* 0x000000ff1600720c */ /* 0x000fda0004702670 */
[----:B------:R-:W-:Y:S01]  /*17f0*/  @P0 LOP3.LUT R3, R15, 0x7ff00000, RZ, 0xfc, !PT ;  /* 0x7ff000000f030812 */ /* 0x000fe200078efcff */
[----:B------:R-:W-:Y:S02]  /*1800*/  @!P0 IMAD.MOV.U32 R14, RZ, RZ, RZ ;  /* 0x000000ffff0e8224 */ /* 0x000fe400078e00ff */
[----:B------:R-:W-:Y:S02]  /*1810*/  @P0 IMAD.MOV.U32 R14, RZ, RZ, RZ ;  /* 0x000000ffff0e0224 */ /* 0x000fe400078e00ff */
[----:B------:R-:W-:Y:S01]  /*1820*/  @P0 IMAD.MOV.U32 R15, RZ, RZ, R3 ;  /* 0x000000ffff0f0224 */ /* 0x000fe200078e0003 */
[----:B------:R-:W-:Y:S06]  /*1830*/  BRA `(.L_x_71) ;  /* 0x0000000000147947 */ /* 0x000fec0003800000 */
.L_x_73:
[----:B------:R-:W-:Y:S01]  /*1840*/  LOP3.LUT R15, R11, 0x80000, RZ, 0xfc, !PT ;  /* 0x000800000b0f7812 */ /* 0x000fe200078efcff */
[----:B------:R-:W-:Y:S01]  /*1850*/  IMAD.MOV.U32 R14, RZ, RZ, R10 ;  /* 0x000000ffff0e7224 */ /* 0x000fe200078e000a */
[----:B------:R-:W-:Y:S06]  /*1860*/  BRA `(.L_x_71) ;  /* 0x0000000000087947 */ /* 0x000fec0003800000 */
.L_x_72:
[----:B------:R-:W-:Y:S01]  /*1870*/  LOP3.LUT R15, R13, 0x80000, RZ, 0xfc, !PT ;  /* 0x000800000d0f7812 */ /* 0x000fe200078efcff */
[----:B------:R-:W-:-:S07]  /*1880*/  IMAD.MOV.U32 R14, RZ, RZ, R12 ;  /* 0x000000ffff0e7224 */ /* 0x000fce00078e000c */
.L_x_71:
[----:B------:R-:W-:Y:S05]  /*1890*/  BSYNC.RECONVERGENT B2 ;  /* 0x0000000000027941 */ /* 0x000fea0003800200 */
.L_x_69:
[----:B------:R-:W-:Y:S02]  /*18a0*/  IMAD.MOV.U32 R6, RZ, RZ, R0 ;  /* 0x000000ffff067224 */ /* 0x000fe400078e0000 */
[----:B------:R-:W-:Y:S02]  /*18b0*/  IMAD.MOV.U32 R7, RZ, RZ, 0x0 ;  /* 0x00000000ff077424 */ /* 0x000fe400078e00ff */
[----:B------:R-:W-:Y:S02]  /*18c0*/  IMAD.MOV.U32 R8, RZ, RZ, R14 ;  /* 0x000000ffff087224 */ /* 0x000fe400078e000e */
[----:B------:R-:W-:Y:S01]  /*18d0*/  IMAD.MOV.U32 R9, RZ, RZ, R15 ;  /* 0x000000ffff097224 */ /* 0x000fe200078e000f */
[----:B------:R-:W-:Y:S06]  /*18e0*/  RET.REL.NODEC R6 `(_Z16gpuEdgeDetectionPhS_Pf) ;  /* 0xffffffe406c47950 */ /* 0x000fec0003c3ffff */
        .weak           $__internal_2_$__cuda_sm20_dsqrt_rn_f64_mediumpath_v1
        .type           $__internal_2_$__cuda_sm20_dsqrt_rn_f64_mediumpath_v1,@function
        .size           $__internal_2_$__cuda_sm20_dsqrt_rn_f64_mediumpath_v1,($_Z16gpuEdgeDetectionPhS_Pf$__internal_accurate_pow - $__internal_2_$__cuda_sm20_dsqrt_rn_f64_mediumpath_v1)
$__internal_2_$__cuda_sm20_dsqrt_rn_f64_mediumpath_v1:
[----:B------:R-:W-:Y:S01]  /*18f0*/  ISETP.GE.U32.AND P0, PT, R8, -0x3400000, PT ;  /* 0xfcc000000800780c */ /* 0x000fe20003f06070 */
[----:B------:R-:W-:Y:S01]  /*1900*/  BSSY.RECONVERGENT B2, `(.L_x_74) ;  /* 0x0000028000027945 */ /* 0x000fe20003800200 */
[----:B------:R-:W-:Y:S02]  /*1910*/  IMAD.MOV.U32 R14, RZ, RZ, R16 ;  /* 0x000000ffff0e7224 */ /* 0x000fe400078e0010 */
[----:B------:R-:W-:Y:S02]  /*1920*/  IMAD.MOV.U32 R10, RZ, RZ, R12 ;  /* 0x000000ffff0a7224 */ /* 0x000fe400078e000c */
[----:B------:R-:W-:Y:S02]  /*1930*/  IMAD.MOV.U32 R11, RZ, RZ, R13 ;  /* 0x000000ffff0b7224 */ /* 0x000fe400078e000d */
[----:B------:R-:W-:Y:S02]  /*1940*/  IMAD.MOV.U32 R8, RZ, RZ, R20 ;  /* 0x000000ffff087224 */ /* 0x000fe400078e0014 */
[----:B------:R-:W-:-:S03]  /*1950*/  IMAD.MOV.U32 R9, RZ, RZ, R21 ;  /* 0x000000ffff097224 */ /* 0x000fc600078e0015 */
[----:B------:R-:W-:Y:S05]  /*1960*/  @!P0 BRA `(.L_x_75) ;  /* 0x0000000000208947 */ /* 0x000fea0003800000 */
[----:B------:R-:W-:-:S10]  /*1970*/  DFMA.RM R8, R8, R14, R18 ;  /* 0x0000000e0808722b */ /* 0x000fd40000004012 */
[----:B------:R-:W-:-:S05]  /*1980*/  IADD3 R12, P0, PT, R8, 0x1, RZ ;  /* 0x00000001080c7810 */ /* 0x000fca0007f1e0ff */
[----:B------:R-:W-:-:S06]  /*1990*/  IMAD.X R13, RZ, RZ, R9, P0 ;  /* 0x000000ffff0d7224 */ /* 0x000fcc00000e0609 */
[----:B------:R-:W-:-:S08]  /*19a0*/  DFMA.RP R10, -R8, R12, R10 ;  /* 0x0000000c080a722b */ /* 0x000fd0000000810a */
[----:B------:R-:W-:-:S06]  /*19b0*/  DSETP.GT.AND P0, PT, R10, RZ, PT ;  /* 0x000000ff0a00722a */ /* 0x000fcc0003f04000 */
[----:B------:R-:W-:Y:S02]  /*19c0*/  FSEL R8, R12, R8, P0 ;  /* 0x000000080c087208 */ /* 0x000fe40000000000 */
[----:B------:R-:W-:Y:S01]  /*19d0*/  FSEL R9, R13, R9, P0 ;  /* 0x000000090d097208 */ /* 0x000fe20000000000 */
[----:B------:R-:W-:Y:S06]  /*19e0*/  BRA `(.L_x_76) ;  /* 0x0000000000647947 */ /* 0x000fec0003800000 */
.L_x_75:
[----:B------:R-:W-:-:S14]  /*19f0*/  DSETP.NE.AND P0, PT, R10, RZ, PT ;  /* 0x000000ff0a00722a */ /* 0x000fdc0003f05000 */
[----:B------:R-:W-:Y:S05]  /*1a00*/  @!P0 BRA `(.L_x_77) ;  /* 0x0000000000588947 */ /* 0x000fea0003800000 */
[----:B------:R-:W-:-:S13]  /*1a10*/  ISETP.GE.AND P0, PT, R11, RZ, PT ;  /* 0x000000ff0b00720c */ /* 0x000fda0003f06270 */
[----:B------:R-:W-:Y:S02]  /*1a20*/  @!P0 IMAD.MOV.U32 R8, RZ, RZ, 0x0 ;  /* 0x00000000ff088424 */ /* 0x000fe400078e00ff */
[----:B------:R-:W-:Y:S01]  /*1a30*/  @!P0 IMAD.MOV.U32 R9, RZ, RZ, -0x80000 ;  /* 0xfff80000ff098424 */ /* 0x000fe200078e00ff */
[----:B------:R-:W-:Y:S06]  /*1a40*/  @!P0 BRA `(.L_x_76) ;  /* 0x00000000004c8947 */ /* 0x000fec0003800000 */
[----:B------:R-:W-:-:S13]  /*1a50*/  ISETP.GT.AND P0, PT, R11, 0x7fefffff, PT ;  /* 0x7fefffff0b00780c */ /* 0x000fda0003f04270 */
[----:B------:R-:W-:Y:S05]  /*1a60*/  @P0 BRA `(.L_x_77) ;  /* 0x0000000000400947 */ /* 0x000fea0003800000 */
[----:B------:R-:W-:Y:S01]  /*1a70*/  DMUL R8, R10, 8.11296384146066816958e+31 ;  /* 0x469000000a087828 */ /* 0x000fe20000000000 */
[----:B------:R-:W-:Y:S02]  /*1a80*/  IMAD.MOV.U32 R14, RZ, RZ, 0x0 ;  /* 0x00000000ff0e7424 */ /* 0x000fe400078e00ff */
[----:B------:R-:W-:Y:S02]  /*1a90*/  IMAD.MOV.U32 R10, RZ, RZ, RZ ;  /* 0x000000ffff0a7224 */ /* 0x000fe400078e00ff */
[----:B------:R-:W-:Y:S01]  /*1aa0*/  IMAD.MOV.U32 R15, RZ, RZ, 0x3fd80000 ;  /* 0x3fd80000ff0f7424 */ /* 0x000fe200078e00ff */
[----:B------:R-:W0:Y:S03]  /*1ab0*/  MUFU.RSQ64H R11, R9 ;  /* 0x00000009000b7308 */ /* 0x000e260000001c00 */
[----:B0-----:R-:W-:-:S08]  /*1ac0*/  DMUL R12, R10, R10 ;  /* 0x0000000a0a0c7228 */ /* 0x001fd00000000000 */
[----:B------:R-:W-:-:S08]  /*1ad0*/  DFMA R12, R8, -R12, 1 ;  /* 0x3ff00000080c742b */ /* 0x000fd0000000080c */
[----:B------:R-:W-:Y:S02]  /*1ae0*/  DFMA R14, R12, R14, 0.5 ;  /* 0x3fe000000c0e742b */ /* 0x000fe4000000000e */
[----:B------:R-:W-:-:S08]  /*1af0*/  DMUL R12, R10, R12 ;  /* 0x0000000c0a0c7228 */ /* 0x000fd00000000000 */
[----:B------:R-:W-:-:S08]  /*1b00*/  DFMA R12, R14, R12, R10 ;  /* 0x0000000c0e0c722b */ /* 0x000fd0000000000a */
[----:B------:R-:W-:Y:S02]  /*1b10*/  DMUL R10, R8, R12 ;  /* 0x0000000c080a7228 */ /* 0x000fe40000000000 */
[----:B------:R-:W-:-:S06]  /*1b20*/  VIADD R13, R13, 0xfff00000 ;  /* 0xfff000000d0d7836 */ /* 0x000fcc0000000000 */
[----:B------:R-:W-:-:S08]  /*1b30*/  DFMA R14, R10, -R10, R8 ;  /* 0x8000000a0a0e722b */ /* 0x000fd00000000008 */
[----:B------:R-:W-:-:S10]  /*1b40*/  DFMA R8, R12, R14, R10 ;  /* 0x0000000e0c08722b */ /* 0x000fd4000000000a */
[----:B------:R-:W-:Y:S01]  /*1b50*/  VIADD R9, R9, 0xfcb00000 ;  /* 0xfcb0000009097836 */ /* 0x000fe20000000000 */
[----:B------:R-:W-:Y:S06]  /*1b60*/  BRA `(.L_x_76) ;  /* 0x0000000000047947 */ /* 0x000fec0003800000 */
.L_x_77:
[----:B------:R-:W-:-:S11]  /*1b70*/  DADD R8, R10, R10 ;  /* 0x000000000a087229 */ /* 0x000fd6000000000a */
.L_x_76:
[----:B------:R-:W-:Y:S05]  /*1b80*/  BSYNC.RECONVERGENT B2 ;  /* 0x0000000000027941 */ /* 0x000fea0003800200 */
.L_x_74:
[----:B------:R-:W-:Y:S02]  /*1b90*/  IMAD.MOV.U32 R10, RZ, RZ, R8 ;  /* 0x000000ffff0a7224 */ /* 0x000fe400078e0008 */
[----:B------:R-:W-:Y:S02]  /*1ba0*/  IMAD.MOV.U32 R11, RZ, RZ, R9 ;  /* 0x000000ffff0b7224 */ /* 0x000fe400078e0009 */
[----:B------:R-:W-:Y:S02]  /*1bb0*/  IMAD.MOV.U32 R8, RZ, RZ, R0 ;  /* 0x000000ffff087224 */ /* 0x000fe400078e0000 */
[----:B------:R-:W-:-:S04]  /*1bc0*/  IMAD.MOV.U32 R9, RZ, RZ, 0x0 ;  /* 0x00000000ff097424 */ /* 0x000fc800078e00ff */
[----:B------:R-:W-:Y:S05]  /*1bd0*/  RET.REL.NODEC R8 `(_Z16gpuEdgeDetectionPhS_Pf) ;  /* 0xffffffe408087950 */ /* 0x000fea0003c3ffff */
        .type           $_Z16gpuEdgeDetectionPhS_Pf$__internal_accurate_pow,@function
        .size           $_Z16gpuEdgeDetectionPhS_Pf$__internal_accurate_pow,(.L_x_85 - $_Z16gpuEdgeDetectionPhS_Pf$__internal_accurate_pow)
$_Z16gpuEdgeDetectionPhS_Pf$__internal_accurate_pow:
[----:B------:R-:W-:Y:S01]  /*1be0*/  ISETP.GT.U32.AND P0, PT, R3, 0xfffff, PT ;  /* 0x000fffff0300780c */ /* 0x000fe20003f04070 */
[----:B------:R-:W-:Y:S01]  /*1bf0*/  IMAD.MOV.U32 R10, RZ, RZ, R14 ;  /* 0x000000ffff0a7224 */ /* 0x000fe200078e000e */
[----:B------:R-:W-:Y:S01]  /*1c00*/  UMOV UR8, 0x7d2cafe2 ;  /* 0x7d2cafe200087882 */ /* 0x000fe20000000000 */
[--C-:B------:R-:W-:Y:S01]  /*1c10*/  IMAD.MOV.U32 R11, RZ, RZ, R3.reuse ;  /* 0x000000ffff0b7224 */ /* 0x100fe200078e0003 */
[----:B------:R-:W-:Y:S01]  /*1c20*/  UMOV UR9, 0x3eb0f5ff ;  /* 0x3eb0f5ff00097882 */ /* 0x000fe20000000000 */
[--C-:B------:R-:W-:Y:S01]  /*1c30*/  IMAD.MOV.U32 R12, RZ, RZ, R3.reuse ;  /* 0x000000ffff0c7224 */ /* 0x100fe200078e0003 */
[----:B------:R-:W-:Y:S01]  /*1c40*/  SHF.R.U32.HI R3, RZ, 0x14, R3 ;  /* 0x00000014ff037819 */ /* 0x000fe20000011603 */
[----:B------:R-:W-:Y:S01]  /*1c50*/  IMAD.MOV.U32 R16, RZ, RZ, RZ ;  /* 0x000000ffff107224 */ /* 0x000fe200078e00ff */
[----:B------:R-:W-:Y:S01]  /*1c60*/  UMOV UR10, 0x3b39803f ;  /* 0x3b39803f000a7882 */ /* 0x000fe20000000000 */
[----:B------:R-:W-:Y:S01]  /*1c70*/  IMAD.MOV.U32 R22, RZ, RZ, 0x41ad3b5a ;  /* 0x41ad3b5aff167424 */ /* 0x000fe200078e00ff */
[----:B------:R-:W-:Y:S01]  /*1c80*/  UMOV UR11, 0x3c7abc9e ;  /* 0x3c7abc9e000b7882 */ /* 0x000fe20000000000 */
[----:B------:R-:W-:-:S02]  /*1c90*/  IMAD.MOV.U32 R23, RZ, RZ, 0x3ed0f5d2 ;  /* 0x3ed0f5d2ff177424 */ /* 0x000fc400078e00ff */
[----:B------:R-:W-:-:S10]  /*1ca0*/  @!P0 DMUL R10, R10, 1.80143985094819840000e+16 ;  /* 0x435000000a0a8828 */ /* 0x000fd40000000000 */
[----:B------:R-:W-:Y:S01]  /*1cb0*/  @!P0 IMAD.MOV.U32 R12, RZ, RZ, R11 ;  /* 0x000000ffff0c8224 */ /* 0x000fe200078e000b */
[----:B------:R-:W-:Y:S01]  /*1cc0*/  @!P0 LEA.HI R3, R11, 0xffffffca, RZ, 0xc ;  /* 0xffffffca0b038811 */ /* 0x000fe200078f60ff */
[----:B------:R-:W-:-:S03]  /*1cd0*/  @!P0 IMAD.MOV.U32 R14, RZ, RZ, R10 ;  /* 0x000000ffff0e8224 */ /* 0x000fc600078e000a */
[----:B------:R-:W-:Y:S01]  /*1ce0*/  LOP3.LUT R12, R12, 0x800fffff, RZ, 0xc0, !PT ;  /* 0x800fffff0c0c7812 */ /* 0x000fe200078ec0ff */
[----:B------:R-:W-:-:S03]  /*1cf0*/  VIADD R10, R3, 0xfffffc01 ;  /* 0xfffffc01030a7836 */ /* 0x000fc60000000000 */
[----:B------:R-:W-:-:S04]  /*1d00*/  LOP3.LUT R15, R12, 0x3ff00000, RZ, 0xfc, !PT ;  /* 0x3ff000000c0f7812 */ /* 0x000fc800078efcff */
[----:B------:R-:W-:-:S13]  /*1d10*/  ISETP.GE.U32.AND P2, PT, R15, 0x3ff6a09f, PT ;  /* 0x3ff6a09f0f00780c */ /* 0x000fda0003f46070 */
[----:B------:R-:W-:Y:S02]  /*1d20*/  @P2 VIADD R13, R15, 0xfff00000 ;  /* 0xfff000000f0d2836 */ /* 0x000fe40000000000 */
[----:B------:R-:W-:Y:S02]  /*1d30*/  @P2 VIADD R10, R3, 0xfffffc02 ;  /* 0xfffffc02030a2836 */ /* 0x000fe40000000000 */
[----:B------:R-:W-:-:S06]  /*1d40*/  @P2 IMAD.MOV.U32 R15, RZ, RZ, R13 ;  /* 0x000000ffff0f2224 */ /* 0x000fcc00078e000d */
[C---:B------:R-:W-:Y:S02]  /*1d50*/  DADD R18, R14.reuse, 1 ;  /* 0x3ff000000e127429 */ /* 0x040fe40000000000 */
[----:B------:R-:W-:-:S04]  /*1d60*/  DADD R14, R14, -1 ;  /* 0xbff000000e0e7429 */ /* 0x000fc80000000000 */
[----:B------:R-:W0:Y:S02]  /*1d70*/  MUFU.RCP64H R17, R19 ;  /* 0x0000001300117308 */ /* 0x000e240000001800 */
[----:B0-----:R-:W-:-:S08]  /*1d80*/  DFMA R12, -R18, R16, 1 ;  /* 0x3ff00000120c742b */ /* 0x001fd00000000110 */
[----:B------:R-:W-:-:S08]  /*1d90*/  DFMA R12, R12, R12, R12 ;  /* 0x0000000c0c0c722b */ /* 0x000fd0000000000c */
[----:B------:R-:W-:-:S08]  /*1da0*/  DFMA R16, R16, R12, R16 ;  /* 0x0000000c1010722b */ /* 0x000fd00000000010 */
[----:B------:R-:W-:-:S08]  /*1db0*/  DMUL R12, R14, R16 ;  /* 0x000000100e0c7228 */ /* 0x000fd00000000000 */
[----:B------:R-:W-:-:S08]  /*1dc0*/  DFMA R12, R14, R16, R12 ;  /* 0x000000100e0c722b */ /* 0x000fd0000000000c */
[----:B------:R-:W-:-:S08]  /*1dd0*/  DMUL R20, R12, R12 ;  /* 0x0000000c0c147228 */ /* 0x000fd00000000000 */
[----:B------:R-:W-:Y:S01]  /*1de0*/  DFMA R18, R20, UR8, R22 ;  /* 0x0000000814127c2b */ /* 0x000fe20008000016 */
[----:B------:R-:W-:Y:S01]  /*1df0*/  UMOV UR8, 0x75488a3f ;  /* 0x75488a3f00087882 */ /* 0x000fe20000000000 */
[----:B------:R-:W-:Y:S01]  /*1e00*/  UMOV UR9, 0x3ef3b20a ;  /* 0x3ef3b20a00097882 */ /* 0x000fe20000000000 */
[----:B------:R-:W-:-:S05]  /*1e10*/  DADD R22, R14, -R12 ;  /* 0x000000000e167229 */ /* 0x000fca000000080c */
[----:B------:R-:W-:Y:S01]  /*1e20*/  DFMA R18, R20, R18, UR8 ;  /* 0x0000000814127e2b */ /* 0x000fe20008000012 */
[----:B------:R-:W-:Y:S01]  /*1e30*/  UMOV UR8, 0xe4faecd5 ;  /* 0xe4faecd500087882 */ /* 0x000fe20000000000 */
[----:B------:R-:W-:Y:S01]  /*1e40*/  UMOV UR9, 0x3f1745cd ;  /* 0x3f1745cd00097882 */ /* 0x000fe20000000000 */
[----:B------:R-:W-:-:S05]  /*1e50*/  DADD R24, R22, R22 ;  /* 0x0000000016187229 */ /* 0x000fca0000000016 */
[----:B------:R-:W-:Y:S01]  /*1e60*/  DFMA R18, R20, R18, UR8 ;  /* 0x0000000814127e2b */ /* 0x000fe20008000012 */
[----:B------:R-:W-:Y:S01]  /*1e70*/  UMOV UR8, 0x258a578b ;  /* 0x258a578b00087882 */ /* 0x000fe20000000000 */
[----:B------:R-:W-:Y:S01]  /*1e80*/  UMOV UR9, 0x3f3c71c7 ;  /* 0x3f3c71c700097882 */ /* 0x000fe20000000000 */
[----:B------:R-:W-:-:S05]  /*1e90*/  DFMA R24, R14, -R12, R24 ;  /* 0x8000000c0e18722b */ /* 0x000fca0000000018 */
[----:B------:R-:W-:Y:S01]  /*1ea0*/  DFMA R18, R20, R18, UR8 ;  /* 0x0000000814127e2b */ /* 0x000fe20008000012 */
[----:B------:R-:W-:Y:S01]  /*1eb0*/  UMOV UR8, 0x9242b910 ;  /* 0x9242b91000087882 */ /* 0x000fe20000000000 */
[----:B------:R-:W-:Y:S01]  /*1ec0*/  UMOV UR9, 0x3f624924 ;  /* 0x3f62492400097882 */ /* 0x000fe20000000000 */
[----:B------:R-:W-:-:S05]  /*1ed0*/  DMUL R16, R16, R24 ;  /* 0x0000001810107228 */ /* 0x000fca0000000000 */
[----:B------:R-:W-:Y:S01]  /*1ee0*/  DFMA R18, R20, R18, UR8 ;  /* 0x0000000814127e2b */ /* 0x000fe20008000012 */
[----:B------:R-:W-:Y:S01]  /*1ef0*/  UMOV UR8, 0x99999dfb ;  /* 0x99999dfb00087882 */ /* 0x000fe20000000000 */
[----:B------:R-:W-:-:S06]  /*1f00*/  UMOV UR9, 0x3f899999 ;  /* 0x3f89999900097882 */ /* 0x000fcc0000000000 */
[----:B------:R-:W-:Y:S01]  /*1f10*/  DFMA R22, R20, R18, UR8 ;  /* 0x0000000814167e2b */ /* 0x000fe20008000012 */
[----:B------:R-:W-:Y:S01]  /*1f20*/  UMOV UR8, 0x55555555 ;  /* 0x5555555500087882 */ /* 0x000fe20000000000 */
[----:B------:R-:W-:Y:S01]  /*1f30*/  UMOV UR9, 0x3fb55555 ;  /* 0x3fb5555500097882 */ /* 0x000fe20000000000 */
[----:B------:R-:W-:-:S05]  /*1f40*/  DMUL R18, R12, R12 ;  /* 0x0000000c0c127228 */ /* 0x000fca0000000000 */
[----:B------:R-:W-:-:S03]  /*1f50*/  DFMA R14, R20, R22, UR8 ;  /* 0x00000008140e7e2b */ /* 0x000fc60008000016 */
[----:B------:R-:W-:-:S05]  /*1f60*/  DMUL R26, R12, R18 ;  /* 0x000000120c1a7228 */ /* 0x000fca0000000000 */
[----:B------:R-:W-:Y:S01]  /*1f70*/  DADD R24, -R14, UR8 ;  /* 0x000000080e187e29 */ /* 0x000fe20008000100 */
[----:B------:R-:W-:Y:S01]  /*1f80*/  UMOV UR8, 0xb9e7b0 ;  /* 0x00b9e7b000087882 */ /* 0x000fe20000000000 */
[----:B------:R-:W-:-:S06]  /*1f90*/  UMOV UR9, 0x3c46a4cb ;  /* 0x3c46a4cb00097882 */ /* 0x000fcc0000000000 */
[----:B------:R-:W-:Y:S02]  /*1fa0*/  DFMA R20, R20, R22, R24 ;  /* 0x000000161414722b */ /* 0x000fe40000000018 */
[----:B------:R-:W-:Y:S01]  /*1fb0*/  DFMA R22, R12, R12, -R18 ;  /* 0x0000000c0c16722b */ /* 0x000fe20000000812 */
[----:B------:R-:W-:Y:S02]  /*1fc0*/  VIADD R25, R17, 0x100000 ;  /* 0x0010000011197836 */ /* 0x000fe40000000000 */
[----:B------:R-:W-:-:S06]  /*1fd0*/  IMAD.MOV.U32 R24, RZ, RZ, R16 ;  /* 0x000000ffff187224 */ /* 0x000fcc00078e0010 */
[----:B------:R-:W-:Y:S02]  /*1fe0*/  DFMA R22, R12, R24, R22 ;  /* 0x000000180c16722b */ /* 0x000fe40000000016 */
[----:B------:R-:W-:Y:S01]  /*1ff0*/  DADD R24, R20, -UR8 ;  /* 0x8000000814187e29 */ /* 0x000fe20008000000 */
[----:B------:R-:W-:Y:S01]  /*2000*/  UMOV UR8, 0x80000000 ;  /* 0x8000000000087882 */ /* 0x000fe20000000000 */
[----:B------:R-:W-:Y:S01]  /*2010*/  DFMA R20, R12, R18, -R26 ;  /* 0x000000120c14722b */ /* 0x000fe2000000081a */
[----:B------:R-:W-:-:S07]  /*2020*/  UMOV UR9, 0x43300000 ;  /* 0x4330000000097882 */ /* 0x000fce0000000000 */
[----:B------:R-:W-:Y:S02]  /*2030*/  DFMA R20, R16, R18, R20 ;  /* 0x000000121014722b */ /* 0x000fe40000000014 */
[----:B------:R-:W-:-:S06]  /*2040*/  DADD R18, R14, R24 ;  /* 0x000000000e127229 */ /* 0x000fcc0000000018 */
[----:B------:R-:W-:Y:S02]  /*2050*/  DFMA R20, R12, R22, R20 ;  /* 0x000000160c14722b */ /* 0x000fe40000000014 */
[----:B------:R-:W-:Y:S02]  /*2060*/  DADD R22, R14, -R18 ;  /* 0x000000000e167229 */ /* 0x000fe40000000812 */
[----:B------:R-:W-:-:S06]  /*2070*/  DMUL R14, R18, R26 ;  /* 0x0000001a120e7228 */ /* 0x000fcc0000000000 */
[----:B------:R-:W-:Y:S02]  /*2080*/  DADD R24, R24, R22 ;  /* 0x0000000018187229 */ /* 0x000fe40000000016 */
[----:B------:R-:W-:-:S08]  /*2090*/  DFMA R22, R18, R26, -R14 ;  /* 0x0000001a1216722b */ /* 0x000fd0000000080e */
[----:B------:R-:W-:-:S08]  /*20a0*/  DFMA R20, R18, R20, R22 ;  /* 0x000000141214722b */ /* 0x000fd00000000016 */
[----:B------:R-:W-:-:S08]  /*20b0*/  DFMA R24, R24, R26, R20 ;  /* 0x0000001a1818722b */ /* 0x000fd00000000014 */
[----:B------:R-:W-:-:S08]  /*20c0*/  DADD R20, R14, R24 ;  /* 0x000000000e147229 */ /* 0x000fd00000000018 */
[--C-:B------:R-:W-:Y:S02]  /*20d0*/  DADD R18, R12, R20.reuse ;  /* 0x000000000c127229 */ /* 0x100fe40000000014 */
[----:B------:R-:W-:-:S06]  /*20e0*/  DADD R14, R14, -R20 ;  /* 0x000000000e0e7229 */ /* 0x000fcc0000000814 */
[----:B------:R-:W-:Y:S02]  /*20f0*/  DADD R12, R12, -R18 ;  /* 0x000000000c0c7229 */ /* 0x000fe40000000812 */
[----:B------:R-:W-:-:S06]  /*2100*/  DADD R14, R24, R14 ;  /* 0x00000000180e7229 */ /* 0x000fcc000000000e */
[----:B------:R-:W-:-:S08]  /*2110*/  DADD R12, R20, R12 ;  /* 0x00000000140c7229 */ /* 0x000fd0000000000c */
[----:B------:R-:W-:-:S08]  /*2120*/  DADD R12, R14, R12 ;  /* 0x000000000e0c7229 */ /* 0x000fd0000000000c */
[----:B------:R-:W-:Y:S01]  /*2130*/  DADD R16, R16, R12 ;  /* 0x0000000010107229 */ /* 0x000fe2000000000c */
[----:B------:R-:W-:Y:S01]  /*2140*/  LOP3.LUT R12, R10, 0x80000000, RZ, 0x3c, !PT ;  /* 0x800000000a0c7812 */ /* 0x000fe200078e3cff */
[----:B------:R-:W-:-:S06]  /*2150*/  IMAD.MOV.U32 R13, RZ, RZ, 0x43300000 ;  /* 0x43300000ff0d7424 */ /* 0x000fcc00078e00ff */
[----:B------:R-:W-:Y:S02]  /*2160*/  DADD R14, R18, R16 ;  /* 0x00000000120e7229 */ /* 0x000fe40000000010 */
[----:B------:R-:W-:Y:S01]  /*2170*/  DADD R12, R12, -UR8 ;  /* 0x800000080c0c7e29 */ /* 0x000fe20008000000 */
[----:B------:R-:W-:Y:S01]  /*2180*/  UMOV UR8, 0xfefa39ef ;  /* 0xfefa39ef00087882 */ /* 0x000fe20000000000 */
[----:B------:R-:W-:-:S04]  /*2190*/  UMOV UR9, 0x3fe62e42 ;  /* 0x3fe62e4200097882 */ /* 0x000fc80000000000 */
[--C-:B------:R-:W-:Y:S02]  /*21a0*/  DADD R18, R18, -R14.reuse ;  /* 0x0000000012127229 */ /* 0x100fe4000000080e */
[----:B------:R-:W-:-:S06]  /*21b0*/  DFMA R10, R12, UR8, R14 ;  /* 0x000000080c0a7c2b */ /* 0x000fcc000800000e */
[----:B------:R-:W-:Y:S02]  /*21c0*/  DADD R18, R16, R18 ;  /* 0x0000000010127229 */ /* 0x000fe40000000012 */
[----:B------:R-:W-:-:S08]  /*21d0*/  DFMA R20, R12, -UR8, R10 ;  /* 0x800000080c147c2b */ /* 0x000fd0000800000a */
[----:B------:R-:W-:-:S08]  /*21e0*/  DADD R20, -R14, R20 ;  /* 0x000000000e147229 */ /* 0x000fd00000000114 */
[----:B------:R-:W-:-:S08]  /*21f0*/  DADD R18, R18, -R20 ;  /* 0x0000000012127229 */ /* 0x000fd00000000814 */
[----:B------:R-:W-:-:S08]  /*2200*/  DFMA R18, R12, UR10, R18 ;  /* 0x0000000a0c127c2b */ /* 0x000fd00008000012 */
[----:B------:R-:W-:-:S08]  /*2210*/  DADD R12, R10, R18 ;  /* 0x000000000a0c7229 */ /* 0x000fd00000000012 */
[----:B------:R-:W-:Y:S02]  /*2220*/  DADD R14, R10, -R12 ;  /* 0x000000000a0e7229 */ /* 0x000fe4000000080c */
[----:B------:R-:W-:-:S06]  /*2230*/  DMUL R10, R12, 2 ;  /* 0x400000000c0a7828 */ /* 0x000fcc0000000000 */
[----:B------:R-:W-:Y:S02]  /*2240*/  DADD R14, R18, R14 ;  /* 0x00000000120e7229 */ /* 0x000fe4000000000e */
[----:B------:R-:W-:-:S08]  /*2250*/  DFMA R16, R12, 2, -R10 ;  /* 0x400000000c10782b */ /* 0x000fd0000000080a */
[----:B------:R-:W-:Y:S01]  /*2260*/  DFMA R16, R14, 2, R16 ;  /* 0x400000000e10782b */ /* 0x000fe20000000010 */
[----:B------:R-:W-:Y:S02]  /*2270*/  IMAD.MOV.U32 R14, RZ, RZ, 0x652b82fe ;  /* 0x652b82feff0e7424 */ /* 0x000fe400078e00ff */
[----:B------:R-:W-:-:S05]  /*2280*/  IMAD.MOV.U32 R15, RZ, RZ, 0x3ff71547 ;  /* 0x3ff71547ff0f7424 */ /* 0x000fca00078e00ff */
[----:B------:R-:W-:-:S08]  /*2290*/  DADD R12, R10, R16 ;  /* 0x000000000a0c7229 */ /* 0x000fd00000000010 */
[----:B------:R-:W-:Y:S02]  /*22a0*/  DFMA R14, R12, R14, 6.75539944105574400000e+15 ;  /* 0x433800000c0e742b */ /* 0x000fe4000000000e */
[----:B------:R-:W-:Y:S01]  /*22b0*/  FSETP.GEU.AND P0, PT, |R13|, 4.1917929649353027344, PT ;  /* 0x4086232b0d00780b */ /* 0x000fe20003f0e200 */
[----:B------:R-:W-:-:S05]  /*22c0*/  DADD R10, R10, -R12 ;  /* 0x000000000a0a7229 */ /* 0x000fca000000080c */
[----:B------:R-:W-:-:S03]  /*22d0*/  DADD R18, R14, -6.75539944105574400000e+15 ;  /* 0xc33800000e127429 */ /* 0x000fc60000000000 */
[----:B------:R-:W-:-:S05]  /*22e0*/  DADD R16, R16, R10 ;  /* 0x0000000010107229 */ /* 0x000fca000000000a */
[----:B------:R-:W-:Y:S01]  /*22f0*/  DFMA R20, R18, -UR8, R12 ;  /* 0x8000000812147c2b */ /* 0x000fe2000800000c */
[----:B------:R-:W-:Y:S01]  /*2300*/  UMOV UR8, 0x3b39803f ;  /* 0x3b39803f00087882 */ /* 0x000fe20000000000 */
[----:B------:R-:W-:-:S06]  /*2310*/  UMOV UR9, 0x3c7abc9e ;  /* 0x3c7abc9e00097882 */ /* 0x000fcc0000000000 */
[----:B------:R-:W-:Y:S01]  /*2320*/  DFMA R18, R18, -UR8, R20 ;  /* 0x8000000812127c2b */ /* 0x000fe20008000014 */
[----:B------:R-:W-:Y:S01]  /*2330*/  UMOV UR8, 0x69ce2bdf ;  /* 0x69ce2bdf00087882 */ /* 0x000fe20000000000 */
[----:B------:R-:W-:Y:S01]  /*2340*/  IMAD.MOV.U32 R20, RZ, RZ, -0x35dec16 ;  /* 0xfca213eaff147424 */ /* 0x000fe200078e00ff */
[----:B------:R-:W-:Y:S01]  /*2350*/  UMOV UR9, 0x3e5ade15 ;  /* 0x3e5ade1500097882 */ /* 0x000fe20000000000 */
[----:B------:R-:W-:-:S06]  /*2360*/  IMAD.MOV.U32 R21, RZ, RZ, 0x3e928af3 ;  /* 0x3e928af3ff157424 */ /* 0x000fcc00078e00ff */
[----:B------:R-:W-:Y:S01]  /*2370*/  DFMA R20, R18, UR8, R20 ;  /* 0x0000000812147c2b */ /* 0x000fe20008000014 */
[----:B------:R-:W-:Y:S01]  /*2380*/  UMOV UR8, 0x62401315 ;  /* 0x6240131500087882 */ /* 0x000fe20000000000 */
[----:B------:R-:W-:-:S06]  /*2390*/  UMOV UR9, 0x3ec71dee ;  /* 0x3ec71dee00097882 */ /* 0x000fcc0000000000 */
[----:B------:R-:W-:Y:S01]  /*23a0*/  DFMA R20, R18, R20, UR8 ;  /* 0x0000000812147e2b */ /* 0x000fe20008000014 */
        /* <DEDUP_REMOVED lines=20> */
[----:B------:R-:W-:-:S08]  /*24f0*/  DFMA R20, R18, R20, UR8 ;  /* 0x0000000812147e2b */ /* 0x000fd00008000014 */
[----:B------:R-:W-:-:S08]  /*2500*/  DFMA R20, R18, R20, 1 ;  /* 0x3ff000001214742b */ /* 0x000fd00000000014 */
[----:B------:R-:W-:-:S10]  /*2510*/  DFMA R18, R18, R20, 1 ;  /* 0x3ff000001212742b */ /* 0x000fd40000000014 */
[----:B------:R-:W-:Y:S02]  /*2520*/  IMAD R11, R14, 0x100000, R19 ;  /* 0x001000000e0b7824 */ /* 0x000fe400078e0213 */
[----:B------:R-:W-:Y:S01]  /*2530*/  IMAD.MOV.U32 R10, RZ, RZ, R18 ;  /* 0x000000ffff0a7224 */ /* 0x000fe200078e0012 */
[----:B------:R-:W-:Y:S06]  /*2540*/  @!P0 BRA `(.L_x_78) ;  /* 0x0000000000308947 */ /* 0x000fec0003800000 */
[----:B------:R-:W-:Y:S01]  /*2550*/  FSETP.GEU.AND P2, PT, |R13|, 4.2275390625, PT ;  /* 0x408748000d00780b */ /* 0x000fe20003f4e200 */
[C---:B------:R-:W-:Y:S02]  /*2560*/  DADD R10, R12.reuse, +INF ;  /* 0x7ff000000c0a7429 */ /* 0x040fe40000000000 */
[----:B------:R-:W-:-:S08]  /*2570*/  DSETP.GEU.AND P0, PT, R12, RZ, PT ;  /* 0x000000ff0c00722a */ /* 0x000fd00003f0e000 */
[----:B------:R-:W-:Y:S02]  /*2580*/  FSEL R10, R10, RZ, P0 ;  /* 0x000000ff0a0a7208 */ /* 0x000fe40000000000 */
[----:B------:R-:W-:Y:S02]  /*2590*/  @!P2 LEA.HI R3, R14, R14, RZ, 0x1 ;  /* 0x0000000e0e03a211 */ /* 0x000fe400078f08ff */
[----:B------:R-:W-:Y:S02]  /*25a0*/  FSEL R11, R11, RZ, P0 ;  /* 0x000000ff0b0b7208 */ /* 0x000fe40000000000 */
[----:B------:R-:W-:-:S05]  /*25b0*/  @!P2 SHF.R.S32.HI R3, RZ, 0x1, R3 ;  /* 0x00000001ff03a819 */ /* 0x000fca0000011403 */
[----:B------:R-:W-:Y:S02]  /*25c0*/  @!P2 IMAD.IADD R12, R14, 0x1, -R3 ;  /* 0x000000010e0ca824 */ /* 0x000fe400078e0a03 */
[----:B------:R-:W-:-:S03]  /*25d0*/  @!P2 IMAD R19, R3, 0x100000, R19 ;  /* 0x001000000313a824 */ /* 0x000fc600078e0213 */
[----:B------:R-:W-:Y:S01]  /*25e0*/  @!P2 LEA R13, R12, 0x3ff00000, 0x14 ;  /* 0x3ff000000c0da811 */ /* 0x000fe200078ea0ff */
[----:B------:R-:W-:-:S06]  /*25f0*/  @!P2 IMAD.MOV.U32 R12, RZ, RZ, RZ ;  /* 0x000000ffff0ca224 */ /* 0x000fcc00078e00ff */
[----:B------:R-:W-:-:S11]  /*2600*/  @!P2 DMUL R10, R18, R12 ;  /* 0x0000000c120aa228 */ /* 0x000fd60000000000 */
.L_x_78:
[----:B------:R-:W-:Y:S02]  /*2610*/  DFMA R16, R16, R10, R10 ;  /* 0x0000000a1010722b */ /* 0x000fe4000000000a */
[----:B------:R-:W-:-:S08]  /*2620*/  DSETP.NEU.AND P0, PT, |R10|, +INF , PT ;  /* 0x7ff000000a00742a */ /* 0x000fd00003f0d200 */
[----:B------:R-:W-:Y:S01]  /*2630*/  FSEL R3, R10, R16, !P0 ;  /* 0x000000100a037208 */ /* 0x000fe20004000000 */
[----:B------:R-:W-:Y:S01]  /*2640*/  IMAD.MOV.U32 R10, RZ, RZ, R0 ;  /* 0x000000ffff0a7224 */ /* 0x000fe200078e0000 */
[----:B------:R-:W-:Y:S01]  /*2650*/  FSEL R16, R11, R17, !P0 ;  /* 0x000000110b107208 */ /* 0x000fe20004000000 */
[----:B------:R-:W-:-:S04]  /*2660*/  IMAD.MOV.U32 R11, RZ, RZ, 0x0 ;  /* 0x00000000ff0b7424 */ /* 0x000fc800078e00ff */
[----:B------:R-:W-:Y:S05]  /*2670*/  RET.REL.NODEC R10 `(_Z16gpuEdgeDetectionPhS_Pf) ;  /* 0xffffffd80a607950 */ /* 0x000fea0003c3ffff */
.L_x_79:
        /* <DEDUP_REMOVED lines=16> */
.L_x_85:


//--------------------- .text._Z15gpuGaussianBlurPhS_ --------------------------
	.section	.text._Z15gpuGaussianBlurPhS_,"ax",@progbits
	.align	128
        .global         _Z15gpuGaussianBlurPhS_
        .type           _Z15gpuGaussianBlurPhS_,@function
        .size           _Z15gpuGaussianBlurPhS_,(.L_x_90 - _Z15gpuGaussianBlurPhS_)
        .other          _Z15gpuGaussianBlurPhS_,@"STO_CUDA_ENTRY STV_DEFAULT"
_Z15gpuGaussianBlurPhS_:
.text._Z15gpuGaussianBlurPhS_:
[----:B------:R-:W-:Y:S01]  /*0000*/  LDC R1, c[0x0][0x37c] ;  /* 0x0000df00ff017b82 */ /* 0x000fe20000000800 */
[----:B------:R-:W0:Y:S07]  /*0010*/  S2R R0, SR_TID.Y ;  /* 0x0000000000007919 */ /* 0x000e2e0000002200 */
[----:B------:R-:W1:Y:S01]  /*0020*/  LDC R2, c[0x0][0x360] ;  /* 0x0000d800ff027b82 */ /* 0x000e620000000800 */
[----:B------:R-:W2:Y:S01]  /*0030*/  LDCU.64 UR8, c[0x3][URZ] ;  /* 0x00c00000ff0877ac */ /* 0x000ea20008000a00 */
[----:B------:R-:W1:Y:S06]  /*0040*/  S2R R9, SR_TID.X ;  /* 0x0000000000097919 */ /* 0x000e6c0000002100 */
[----:B------:R-:W0:Y:S08]  /*0050*/  S2UR UR5, SR_CTAID.Y ;  /* 0x00000000000579c3 */ /* 0x000e300000002600 */
[----:B------:R-:W0:Y:S08]  /*0060*/  LDC R3, c[0x0][0x364] ;  /* 0x0000d900ff037b82 */ /* 0x000e300000000800 */
[----:B------:R-:W1:Y:S01]  /*0070*/  S2UR UR4, SR_CTAID.X ;  /* 0x00000000000479c3 */ /* 0x000e620000002500 */
[----:B0-----:R-:W-:-:S05]  /*0080*/  IMAD R0, R3, UR5, R0 ;  /* 0x0000000503007c24 */ /* 0x001fca000f8e0200 */
[----:B--2---:R-:W-:Y:S01]  /*0090*/  ISETP.GE.AND P0, PT, R0, UR8, PT ;  /* 0x0000000800007c0c */ /* 0x004fe2000bf06270 */
[----:B-1----:R-:W-:-:S05]  /*00a0*/  IMAD R9, R2, UR4, R9 ;  /* 0x0000000402097c24 */ /* 0x002fca000f8e0209 */
[----:B------:R-:W-:-:S13]  /*00b0*/  ISETP.GE.OR P0, PT, R9, UR9, P0 ;  /* 0x0000000909007c0c */ /* 0x000fda0008706670 */
[----:B------:R-:W-:Y:S05]  /*00c0*/  @P0 EXIT ;  /* 0x000000000000094d */ /* 0x000fea0003800000 */
[----:B------:R-:W0:Y:S01]  /*00d0*/  LDCU.64 UR10, c[0x0][0x380] ;  /* 0x00007000ff0a77ac */ /* 0x000e220008000a00 */
[C---:B------:R-:W-:Y:S01]  /*00e0*/  IMAD R16, R0.reuse, UR9, R9 ;  /* 0x0000000900107c24 */ /* 0x040fe2000f8e0209 */
[----:B------:R-:W-:Y:S01]  /*00f0*/  ISETP.NE.AND P3, PT, R9, RZ, PT ;  /* 0x000000ff0900720c */ /* 0x000fe20003f65270 */
[----:B------:R-:W-:Y:S01]  /*0100*/  ULOP3.LUT UR4, URZ, UR9, URZ, 0x33, !UPT ;  /* 0x00000009ff047292 */ /* 0x000fe2000f8e33ff */
[----:B------:R-:W1:Y:S02]  /*0110*/  LDCU.64 UR6, c[0x0][0x358] ;  /* 0x00006b00ff0677ac */ /* 0x000e640008000a00 */
[----:B------:R-:W-:-:S03]  /*0120*/  ISETP.EQ.OR P6, PT, R0, RZ, !P3 ;  /* 0x000000ff0000720c */ /* 0x000fc60005fc2670 */
[----:B------:R-:W-:-:S05]  /*0130*/  VIADD R2, R16, UR4 ;  /* 0x0000000410027c36 */ /* 0x000fca0008000000 */
[----:B0-----:R-:W-:-:S04]  /*0140*/  IADD3 R6, P0, PT, R2, UR10, RZ ;  /* 0x0000000a02067c10 */ /* 0x001fc8000ff1e0ff */
[----:B------:R-:W-:-:S05]  /*0150*/  LEA.HI.X.SX32 R7, R2, UR11, 0x1, P0 ;  /* 0x0000000b02077c11 */ /* 0x000fca00080f0eff */
[----:B-1----:R-:W2:Y:S01]  /*0160*/  @!P6 LDG.E.U8 R12, desc[UR6][R6.64] ;  /* 0x00000006060ce981 */ /* 0x002ea2000c1e1100 */
[----:B------:R-:W-:-:S13]  /*0170*/  ISETP.NE.AND P5, PT, R0, RZ, PT ;  /* 0x000000ff0000720c */ /* 0x000fda0003fa5270 */
[----:B------:R-:W3:Y:S01]  /*0180*/  @P5 LDG.E.U8 R13, desc[UR6][R6.64+0x1] ;  /* 0x00000106060d5981 */ /* 0x000ee2000c1e1100 */
[----:B------:R-:W-:-:S06]  /*0190*/  UIADD3 UR4, UPT, UPT, UR9, -0x1, URZ ;  /* 0xffffffff09047890 */ /* 0x000fcc000fffe0ff */
[----:B------:R-:W-:-:S13]  /*01a0*/  ISETP.GE.OR P4, PT, R9, UR4, !P5 ;  /* 0x0000000409007c0c */ /* 0x000fda000ef86670 */
[----:B------:R-:W4:Y:S01]  /*01b0*/  @!P4 LDG.E.U8 R15, desc[UR6][R6.64+0x2] ;  /* 0x00000206060fc981 */ /* 0x000f22000c1e1100 */
[----:B------:R-:W-:-:S05]  /*01c0*/  VIADD R2, R16, 0xffffffff ;  /* 0xffffffff10027836 */ /* 0x000fca0000000000 */
[----:B------:R-:W-:-:S04]  /*01d0*/  IADD3 R10, P0, PT, R2, UR10, RZ ;  /* 0x0000000a020a7c10 */ /* 0x000fc8000ff1e0ff */
[----:B------:R-:W-:-:S05]  /*01e0*/  LEA.HI.X.SX32 R11, R2, UR11, 0x1, P0 ;  /* 0x0000000b020b7c11 */ /* 0x000fca00080f0eff */
[----:B------:R-:W5:Y:S04]  /*01f0*/  @P3 LDG.E.U8 R8, desc[UR6][R10.64] ;  /* 0x000000060a083981 */ /* 0x000f68000c1e1100 */
[----:B------:R-:W5:Y:S01]  /*0200*/  LDG.E.U8 R4, desc[UR6][R10.64+0x1] ;  /* 0x000001060a047981 */ /* 0x000f62000c1e1100 */
[----:B------:R-:W-:-:S13]  /*0210*/  ISETP.GE.AND P2, PT, R9, UR4, PT ;  /* 0x0000000409007c0c */ /* 0x000fda000bf46270 */
[----:B------:R0:W5:Y:S01]  /*0220*/  @!P2 LDG.E.U8 R5, desc[UR6][R10.64+0x2] ;  /* 0x000002060a05a981 */ /* 0x000162000c1e1100 */
[----:B------:R-:W-:Y:S01]  /*0230*/  UIADD3 UR5, UPT, UPT, UR8, -0x1, URZ ;  /* 0xffffffff08057890 */ /* 0x000fe2000fffe0ff */
[----:B------:R-:W-:-:S05]  /*0240*/  VIADD R3, R16, UR4 ;  /* 0x0000000410037c36 */ /* 0x000fca0008000000 */
[C---:B------:R-:W-:Y:S02]  /*0250*/  IADD3 R2, P1, PT, R3.reuse, UR10, RZ ;  /* 0x0000000a03027c10 */ /* 0x040fe4000ff3e0ff */
[----:B------:R-:W-:Y:S02]  /*0260*/  ISETP.GE.U32.AND P0, PT, R0, UR5, PT ;  /* 0x0000000500007c0c */ /* 0x000fe4000bf06070 */
[----:B------:R-:W-:Y:S02]  /*0270*/  LEA.HI.X.SX32 R3, R3, UR11, 0x1, P1 ;  /* 0x0000000b03037c11 */ /* 0x000fe400088f0eff */
[----:B------:R-:W-:-:S09]  /*0280*/  ISETP.EQ.OR P1, PT, R9, RZ, P0 ;  /* 0x000000ff0900720c */ /* 0x000fd20000722670 */
[----:B------:R-:W5:Y:S04]  /*0290*/  @!P0 LDG.E.U8 R6, desc[UR6][R2.64+0x1] ;  /* 0x0000010602068981 */ /* 0x000f68000c1e1100 */
[----:B------:R-:W5:Y:S01]  /*02a0*/  @!P1 LDG.E.U8 R7, desc[UR6][R2.64] ;  /* 0x0000000602079981 */ /* 0x000f62000c1e1100 */
[----:B0-----:R-:W-:Y:S02]  /*02b0*/  PRMT R10, RZ, 0x7610, R10 ;  /* 0x00007610ff0a7816 */ /* 0x001fe4000000000a */
[----:B--2---:R-:W-:-:S05]  /*02c0*/  @!P6 I2FP.F32.U32 R0, R12 ;  /* 0x0000000c0000e245 */ /* 0x004fca0000201000 */
[----:B------:R-:W-:-:S06]  /*02d0*/  @!P6 FFMA R12, R0, 0.0099999997764825820923, RZ ;  /* 0x3c23d70a000ce823 */ /* 0x000fcc00000000ff */
[----:B------:R-:W0:Y:S02]  /*02e0*/  @!P6 F2I.U32.TRUNC.NTZ R12, R12 ;  /* 0x0000000c000ce305 */ /* 0x000e24000020f000 */
[----:B0-----:R-:W-:Y:S02]  /*02f0*/  @!P6 PRMT R10, R12, 0x7610, R10 ;  /* 0x000076100c0ae816 */ /* 0x001fe4000000000a */
[----:B------:R-:W-:Y:S01]  /*0300*/  ISETP.GE.OR P6, PT, R9, UR4, P0 ;  /* 0x0000000409007c0c */ /* 0x000fe200087c6670 */
[----:B------:R-:W0:Y:S01]  /*0310*/  LDCU.64 UR4, c[0x0][0x388] ;  /* 0x00007100ff0477ac */ /* 0x000e220008000a00 */
[----:B------:R-:W-:-:S04]  /*0320*/  @P5 LOP3.LUT R9, R10, 0xff, RZ, 0xc0, !PT ;  /* 0x000000ff0a095812 */ /* 0x000fc800078ec0ff */
[----:B------:R-:W1:Y:S01]  /*0330*/  @P5 I2F.U16 R14, R9 ;  /* 0x00000009000e5306 */ /* 0x000e620000101000 */
[----:B---3--:R-:W-:-:S06]  /*0340*/  @P5 I2FP.F32.U32 R13, R13 ;  /* 0x0000000d000d5245 */ /* 0x008fcc0000201000 */
[----:B------:R2:W3:Y:S01]  /*0350*/  @!P6 LDG.E.U8 R0, desc[UR6][R2.64+0x2] ;  /* 0x000002060200e981 */ /* 0x0004e2000c1e1100 */
[----:B-1----:R-:W-:-:S06]  /*0360*/  @P5 FFMA R13, R13, 0.079999998211860656738, R14 ;  /* 0x3da3d70a0d0d5823 */ /* 0x002fcc000000000e */
[----:B------:R-:W1:Y:S02]  /*0370*/  @P5 F2I.U32.TRUNC.NTZ R13, R13 ;  /* 0x0000000d000d5305 */ /* 0x000e64000020f000 */
[----:B-1----:R-:W-:-:S04]  /*0380*/  @P5 PRMT R10, R13, 0x7610, R10 ;  /* 0x000076100d0a5816 */ /* 0x002fc8000000000a */
[----:B------:R-:W-:-:S04]  /*0390*/  @!P4 LOP3.LUT R11, R10, 0xff, RZ, 0xc0, !PT ;  /* 0x000000ff0a0bc812 */ /* 0x000fc800078ec0ff */
[----:B------:R-:W1:Y:S01]  /*03a0*/  @!P4 I2F.U16 R12, R11 ;  /* 0x0000000b000cc306 */ /* 0x000e620000101000 */
[----:B----4-:R-:W-:-:S05]  /*03b0*/  @!P4 I2FP.F32.U32 R15, R15 ;  /* 0x0000000f000fc245 */ /* 0x010fca0000201000 */
[----:B-1----:R-:W-:-:S06]  /*03c0*/  @!P4 FFMA R15, R15, 0.0099999997764825820923, R12 ;  /* 0x3c23d70a0f0fc823 */ /* 0x002fcc000000000c */
[----:B------:R-:W1:Y:S02]  /*03d0*/  @!P4 F2I.U32.TRUNC.NTZ R15, R15 ;  /* 0x0000000f000fc305 */ /* 0x000e64000020f000 */
[----:B-1----:R-:W-:-:S04]  /*03e0*/  @!P4 PRMT R10, R15, 0x7610, R10 ;  /* 0x000076100f0ac816 */ /* 0x002fc8000000000a */
[----:B--2---:R-:W-:-:S04]  /*03f0*/  @P3 LOP3.LUT R2, R10, 0xff, RZ, 0xc0, !PT ;  /* 0x000000ff0a023812 */ /* 0x004fc800078ec0ff */
[----:B------:R-:W1:Y:S01]  /*0400*/  @P3 I2F.U16 R3, R2 ;  /* 0x0000000200033306 */ /* 0x000e620000101000 */
[----:B-----5:R-:W-:-:S05]  /*0410*/  @P3 I2FP.F32.U32 R8, R8 ;  /* 0x0000000800083245 */ /* 0x020fca0000201000 */
[----:B-1----:R-:W-:-:S06]  /*0420*/  @P3 FFMA R8, R8, 0.079999998211860656738, R3 ;  /* 0x3da3d70a08083823 */ /* 0x002fcc0000000003 */
[----:B------:R-:W1:Y:S02]  /*0430*/  @P3 F2I.U32.TRUNC.NTZ R8, R8 ;  /* 0x0000000800083305 */ /* 0x000e64000020f000 */
[----:B-1----:R-:W-:-:S04]  /*0440*/  @P3 PRMT R10, R8, 0x7610, R10 ;  /* 0x00007610080a3816 */ /* 0x002fc8000000000a */
[----:B------:R-:W-:-:S04]  /*0450*/  LOP3.LUT R10, R10, 0xff, RZ, 0xc0, !PT ;  /* 0x000000ff0a0a7812 */ /* 0x000fc800078ec0ff */
[----:B------:R-:W1:Y:S01]  /*0460*/  I2F.U16 R3, R10 ;  /* 0x0000000a00037306 */ /* 0x000e620000101000 */
[----:B------:R-:W-:-:S05]  /*0470*/  I2FP.F32.U32 R4, R4 ;  /* 0x0000000400047245 */ /* 0x000fca0000201000 */
[----:B-1----:R-:W-:-:S06]  /*0480*/  FFMA R3, R4, 0.63999998569488525391, R3 ;  /* 0x3f23d70a04037823 */ /* 0x002fcc0000000003 */
[----:B------:R-:W1:Y:S02]  /*0490*/  F2I.U32.TRUNC.NTZ R3, R3 ;  /* 0x0000000300037305 */ /* 0x000e64000020f000 */
[----:B-1----:R-:W-:-:S04]  /*04a0*/  PRMT R9, R3, 0x7610, R9 ;  /* 0x0000761003097816 */ /* 0x002fc80000000009 */
[----:B------:R-:W-:-:S06]  /*04b0*/  @!P2 LOP3.LUT R2, R9, 0xff, RZ, 0xc0, !PT ;  /* 0x000000ff0902a812 */ /* 0x000fcc00078ec0ff */
[----:B------:R-:W1:Y:S01]  /*04c0*/  @!P2 I2F.U16 R2, R2 ;  /* 0x000000020002a306 */ /* 0x000e620000101000 */
[----:B------:R-:W-:-:S05]  /*04d0*/  @!P2 I2FP.F32.U32 R5, R5 ;  /* 0x000000050005a245 */ /* 0x000fca0000201000 */
[----:B-1----:R-:W-:-:S06]  /*04e0*/  @!P2 FFMA R5, R5, 0.079999998211860656738, R2 ;  /* 0x3da3d70a0505a823 */ /* 0x002fcc0000000002 */
[----:B------:R-:W1:Y:S02]  /*04f0*/  @!P2 F2I.U32.TRUNC.NTZ R5, R5 ;  /* 0x000000050005a305 */ /* 0x000e64000020f000 */
[----:B-1----:R-:W-:-:S04]  /*0500*/  @!P2 PRMT R9, R5, 0x7610, R9 ;  /* 0x000076100509a816 */ /* 0x002fc80000000009 */
[----:B------:R-:W-:-:S06]  /*0510*/  @!P1 LOP3.LUT R4, R9, 0xff, RZ, 0xc0, !PT ;  /* 0x000000ff09049812 */ /* 0x000fcc00078ec0ff */
[----:B------:R-:W1:Y:S01]  /*0520*/  @!P1 I2F.U16 R4, R4 ;  /* 0x0000000400049306 */ /* 0x000e620000101000 */
[----:B------:R-:W-:-:S05]  /*0530*/  @!P1 I2FP.F32.U32 R7, R7 ;  /* 0x0000000700079245 */ /* 0x000fca0000201000 */
[----:B-1----:R-:W-:-:S06]  /*0540*/  @!P1 FFMA R7, R7, 0.0099999997764825820923, R4 ;  /* 0x3c23d70a07079823 */ /* 0x002fcc0000000004 */
[----:B------:R-:W1:Y:S02]  /*0550*/  @!P1 F2I.U32.TRUNC.NTZ R7, R7 ;  /* 0x0000000700079305 */ /* 0x000e64000020f000 */
[----:B-1----:R-:W-:-:S04]  /*0560*/  @!P1 PRMT R9, R7, 0x7610, R9 ;  /* 0x0000761007099816 */ /* 0x002fc80000000009 */
[----:B------:R-:W-:-:S04]  /*0570*/  @!P0 LOP3.LUT R2, R9, 0xff, RZ, 0xc0, !PT ;  /* 0x000000ff09028812 */ /* 0x000fc800078ec0ff */
[----:B------:R-:W1:Y:S01]  /*0580*/  @!P0 I2F.U16 R3, R2 ;  /* 0x0000000200038306 */ /* 0x000e620000101000 */
[----:B------:R-:W-:-:S05]  /*0590*/  @!P0 I2FP.F32.U32 R6, R6 ;  /* 0x0000000600068245 */ /* 0x000fca0000201000 */
[----:B-1----:R-:W-:-:S06]  /*05a0*/  @!P0 FFMA R6, R6, 0.079999998211860656738, R3 ;  /* 0x3da3d70a06068823 */ /* 0x002fcc0000000003 */
[----:B------:R-:W1:Y:S02]  /*05b0*/  @!P0 F2I.U32.TRUNC.NTZ R6, R6 ;  /* 0x0000000600068305 */ /* 0x000e64000020f000 */
[----:B-1----:R-:W-:-:S04]  /*05c0*/  @!P0 PRMT R9, R6, 0x7610, R9 ;  /* 0x0000761006098816 */ /* 0x002fc80000000009 */
[----:B------:R-:W-:-:S04]  /*05d0*/  @!P6 LOP3.LUT R4, R9, 0xff, RZ, 0xc0, !PT ;  /* 0x000000ff0904e812 */ /* 0x000fc800078ec0ff */
[----:B------:R-:W1:Y:S01]  /*05e0*/  @!P6 I2F.U16 R3, R4 ;  /* 0x000000040003e306 */ /* 0x000e620000101000 */
[----:B---3--:R-:W-:-:S05]  /*05f0*/  @!P6 I2FP.F32.U32 R0, R0 ;  /* 0x000000000000e245 */ /* 0x008fca0000201000 */
[----:B-1----:R-:W-:-:S06]  /*0600*/  @!P6 FFMA R0, R0, 0.0099999997764825820923, R3 ;  /* 0x3c23d70a0000e823 */ /* 0x002fcc0000000003 */
[----:B------:R-:W1:Y:S01]  /*0610*/  @!P6 F2I.U32.TRUNC.NTZ R0, R0 ;  /* 0x000000000000e305 */ /* 0x000e62000020f000 */
[----:B0-----:R-:W-:-:S04]  /*0620*/  IADD3 R2, P0, PT, R16, UR4, RZ ;  /* 0x0000000410027c10 */ /* 0x001fc8000ff1e0ff */
[----:B------:R-:W-:Y:S02]  /*0630*/  LEA.HI.X.SX32 R3, R16, UR5, 0x1, P0 ;  /* 0x0000000510037c11 */ /* 0x000fe400080f0eff */
[----:B-1----:R-:W-:-:S05]  /*0640*/  @!P6 PRMT R9, R0, 0x7610, R9 ;  /* 0x000076100009e816 */ /* 0x002fca0000000009 */
[----:B------:R-:W-:Y:S01]  /*0650*/  STG.E.U8 desc[UR6][R2.64], R9 ;  /* 0x0000000902007986 */ /* 0x000fe2000c101106 */
[----:B------:R-:W-:Y:S05]  /*0660*/  EXIT ;  /* 0x000000000000794d */ /* 0x000fea0003800000 */
.L_x_80:
        /* <DEDUP_REMOVED lines=9> */
.L_x_90:


//--------------------- .text._Z12gpuGrayscalePhS_ --------------------------
	.section	.text._Z12gpuGrayscalePhS_,"ax",@progbits
	.align	128
        .global         _Z12gpuGrayscalePhS_
        .type           _Z12gpuGrayscalePhS_,@function
        .size           _Z12gpuGrayscalePhS_,(.L_x_91 - _Z12gpuGrayscalePhS_)
        .other          _Z12gpuGrayscalePhS_,@"STO_CUDA_ENTRY STV_DEFAULT"
_Z12gpuGrayscalePhS_:
.text._Z12gpuGrayscalePhS_:
        /* <DEDUP_REMOVED lines=13> */
[----:B------:R-:W0:Y:S01]  /*00d0*/  LDCU.128 UR8, c[0x0][0x380] ;  /* 0x00007000ff0877ac */ /* 0x000e220008000c00 */
[----:B------:R-:W-:Y:S01]  /*00e0*/  IMAD R0, R3, UR7, R0 ;  /* 0x0000000703007c24 */ /* 0x000fe2000f8e0200 */
[----:B------:R-:W1:Y:S03]  /*00f0*/  LDCU.64 UR4, c[0x0][0x358] ;  /* 0x00006b00ff0477ac */ /* 0x000e660008000a00 */
[----:B------:R-:W-:-:S05]  /*0100*/  IMAD R3, R0, 0x3, RZ ;  /* 0x0000000300037824 */ /* 0x000fca00078e02ff */
[----:B0-----:R-:W-:-:S04]  /*0110*/  IADD3 R2, P0, PT, R3, UR8, RZ ;  /* 0x0000000803027c10 */ /* 0x001fc8000ff1e0ff */
[----:B------:R-:W-:-:S05]  /*0120*/  LEA.HI.X.SX32 R3, R3, UR9, 0x1, P0 ;  /* 0x0000000903037c11 */ /* 0x000fca00080f0eff */
[----:B-1----:R-:W2:Y:S04]  /*0130*/  LDG.E.U8 R4, desc[UR4][R2.64] ;  /* 0x0000000402047981 */ /* 0x002ea8000c1e1100 */
[----:B------:R-:W2:Y:S04]  /*0140*/  LDG.E.U8 R5, desc[UR4][R2.64+0x1] ;  /* 0x0000010402057981 */ /* 0x000ea8000c1e1100 */
[----:B------:R-:W2:Y:S02]  /*0150*/  LDG.E.U8 R6, desc[UR4][R2.64+0x2] ;  /* 0x0000020402067981 */ /* 0x000ea4000c1e1100 */
[----:B--2---:R-:W-:-:S02]  /*0160*/  IADD3 R5, PT, PT, R6, R5, R4 ;  /* 0x0000000506057210 */ /* 0x004fc40007ffe004 */
[----:B------:R-:W-:-:S03]  /*0170*/  IADD3 R4, P0, PT, R0, UR10, RZ ;  /* 0x0000000a00047c10 */ /* 0x000fc6000ff1e0ff */
[----:B------:R-:W-:Y:S01]  /*0180*/  IMAD R7, R5, 0x5556, RZ ;  /* 0x0000555605077824 */ /* 0x000fe200078e02ff */
[----:B------:R-:W-:-:S04]  /*0190*/  LEA.HI.X.SX32 R5, R0, UR11, 0x1, P0 ;  /* 0x0000000b00057c11 */ /* 0x000fc800080f0eff */
[----:B------:R-:W-:-:S05]  /*01a0*/  SHF.R.U32.HI R7, RZ, 0x10, R7 ;  /* 0x00000010ff077819 */ /* 0x000fca0000011607 */
[----:B------:R-:W-:Y:S01]  /*01b0*/  STG.E.U8 desc[UR4][R4.64], R7 ;  /* 0x0000000704007986 */ /* 0x000fe2000c101104 */
[----:B------:R-:W-:Y:S05]  /*01c0*/  EXIT ;  /* 0x000000000000794d */ /* 0x000fea0003800000 */
.L_x_81:
        /* <DEDUP_REMOVED lines=11> */
.L_x_91:


//--------------------- .nv.shared.reserved.0     --------------------------
	.section	.nv.shared.reserved.0,"aw",@nobits
	.weak		__nv_reservedSMEM_offset_0_alias
	.size		__nv_reservedSMEM_offset_0_alias, 0, 64
	.other		__nv_reservedSMEM_offset_0_alias,@"STO_CUDA_RESERVED_SHARED STV_DEFAULT"
__nv_reservedSMEM_offset_0_alias:
	.zero		0
	.zero		64


//--------------------- .nv.global                --------------------------
	.section	.nv.global,"aw",@nobits
	.align	8
.nv.global:
	.type		d_max,@object
	.size		d_max,(.L_3 - d_max)
d_max:
	.zero		8
.L_3:


//--------------------- .nv.constant0._Z10gpuCleanupPhS_ --------------------------
	.section	.nv.constant0._Z10gpuCleanupPhS_,"a",@progbits
	.sectionflags	@""
	.align	4
.nv.constant0._Z10gpuCleanupPhS_:
	.zero		912


//--------------------- .nv.constant0._Z12gpuThresholdPhS_ --------------------------
	.section	.nv.constant0._Z12gpuThresholdPhS_,"a",@progbits
	.sectionflags	@""
	.align	4
.nv.constant0._Z12gpuThresholdPhS_:
	.zero		912


//--------------------- .nv.constant0._Z20gpuNonMaxSuppressionPhS_Pf --------------------------
	.section	.nv.constant0._Z20gpuNonMaxSuppressionPhS_Pf,"a",@progbits
	.sectionflags	@""
	.align	4
.nv.constant0._Z20gpuNonMaxSuppressionPhS_Pf:
	.zero		920


//--------------------- .nv.constant0._Z16gpuEdgeDetectionPhS_Pf --------------------------
	.section	.nv.constant0._Z16gpuEdgeDetectionPhS_Pf,"a",@progbits
	.sectionflags	@""
	.align	4
.nv.constant0._Z16gpuEdgeDetectionPhS_Pf:
	.zero		920


//--------------------- .nv.constant0._Z15gpuGaussianBlurPhS_ --------------------------
	.section	.nv.constant0._Z15gpuGaussianBlurPhS_,"a",@progbits
	.sectionflags	@""
	.align	4
.nv.constant0._Z15gpuGaussianBlurPhS_:
	.zero		912


//--------------------- .nv.constant0._Z12gpuGrayscalePhS_ --------------------------
	.section	.nv.constant0._Z12gpuGrayscalePhS_,"a",@progbits
	.sectionflags	@""
	.align	4
.nv.constant0._Z12gpuGrayscalePhS_:
	.zero		912


//--------------------- SYMBOLS --------------------------

	.type		.nv.reservedSmem.offset0,@object
	.size		.nv.reservedSmem.offset0,0x4
